def gluon_wgmma(
    a_ptr,
    b_ptr,
    c_ptr,
    M,
    N,
    K,
    stride_am,
    stride_bk,
    stride_cm,
    BLOCK_M: gl.constexpr,
    BLOCK_N: gl.constexpr,
    BLOCK_K: gl.constexpr,
    DTYPE: gl.constexpr,
    A_LAYOUT: gl.constexpr,
    B_LAYOUT: gl.constexpr,
    C_LAYOUT: gl.constexpr,
    B_SHAPE: gl.constexpr,
    TRANS_B: gl.constexpr,
    NUM_BUFFERS: gl.constexpr,
    NUM_WARPS: gl.constexpr,
):
    a_desc = tma.make_tensor_descriptor(
        a_ptr, [M, K], [stride_am, 1], [BLOCK_M, BLOCK_K], A_LAYOUT
    )
    b_desc = tma.make_tensor_descriptor(
        b_ptr,
        [N, K] if TRANS_B else [K, N],
        [stride_bk, 1],
        B_SHAPE,
        B_LAYOUT,
    )
    c_desc = tma.make_tensor_descriptor(
        c_ptr, [M, N], [stride_cm, 1], [BLOCK_M, BLOCK_N], C_LAYOUT
    )

    a_bufs = gl.allocate_shared_memory(
        DTYPE, [NUM_BUFFERS, BLOCK_M, BLOCK_K], A_LAYOUT
    )
    b_bufs = gl.allocate_shared_memory(DTYPE, [NUM_BUFFERS] + B_SHAPE, B_LAYOUT)

    pid_m = gl.program_id(0)
    pid_n = gl.program_id(1)
    off_m = pid_m * BLOCK_M
    off_n = pid_n * BLOCK_N

    mma_layout: gl.constexpr = pick_wgmma_layout(DTYPE, BLOCK_M, BLOCK_N, NUM_WARPS)
    acc = warpgroup_mma_init(
        gl.zeros((BLOCK_M, BLOCK_N), dtype=gl.float32, layout=mma_layout)
    )

    bars = gl.allocate_shared_memory(
        gl.int64, [NUM_BUFFERS, 1], mbarrier.MBarrierLayout()
    )
    for i in gl.static_range(NUM_BUFFERS):
        mbarrier.init(bars.index(i), count=1)
    idx = 0
    phase = 0

    for k in range(0, K, BLOCK_K):
        a = a_bufs.index(idx)
        b = b_bufs.index(idx)
        bar = bars.index(idx)
        mbarrier.expect(bar, a_desc.block_type.nbytes + b_desc.block_type.nbytes)
        tma.async_copy_global_to_shared(a_desc, [off_m, k], bar, a)
        tma.async_copy_global_to_shared(
            b_desc, [off_n, k] if TRANS_B else [k, off_n], bar, b
        )
        mbarrier.wait(bar, phase=phase)

        if TRANS_B:
            b = b.permute((1, 0))
        acc = warpgroup_mma_wait(num_outstanding=0, deps=(acc,))
        acc = warpgroup_mma(a, b, acc, is_async=True)

        idx += 1
        if idx == NUM_BUFFERS:
            idx = 0
            phase ^= 1

    acc = warpgroup_mma_wait(num_outstanding=0, deps=(acc,))
    for i in gl.static_range(NUM_BUFFERS):
        mbarrier.invalidate(bars.index(i))

    c_smem = gl.allocate_shared_memory(DTYPE, [BLOCK_M, BLOCK_N], C_LAYOUT)
    c_smem.store(acc.to(DTYPE))
    fence_async_shared()
    tma.async_copy_shared_to_global(c_desc, [off_m, off_n], c_smem)
    tma.store_wait(pendings=0)

# config = {"BLOCK_K": 128, "BLOCK_M": 256, "BLOCK_N": 128, "arch": "sm_90", "dtype": "fp16", "num_buffers": 2, "num_warps": 4, "trans_b": 1}
# arch = sm_90


// ===== COMPILED SASS (sm_90a) =====

	.target	sm_90a

	.elftype	@"ET_EXEC"


//--------------------- .note.nv.tkinfo           --------------------------
	.section	.note.nv.tkinfo,"",@"SHT_NOTE"
	.sectionflags	@"SHF_NOTE_NV_TKINFO"
	.tkinfo
        /*0018*/ 	.word	0x00000002
        /*0030*/ 	.string	""
        /*0030*/ 	.string	"ptxas"
        /*0030*/ 	.string	"Cuda compilation tools, release 13.0, V13.0.88"
        /*0030*/ 	.string	"Build cuda_13.0.r13.0/compiler.36424714_0"
        /*0030*/ 	.string	"-v  -suppress-debug-info  -lineinfo  -arch sm_90a "



//--------------------- .note.nv.cuinfo           --------------------------
	.section	.note.nv.cuinfo,"",@"SHT_NOTE"
	.sectionflags	@"SHF_NOTE_NV_CUINFO"
        /*0018*/ 	.short	0x0002
        /*001a*/ 	.short	0x005a
        /*001c*/ 	.short	0x0082
	.zero		2


//--------------------- .nv.info                  --------------------------
	.section	.nv.info,"",@"SHT_CUDA_INFO"
	.align	4


	//----- nvinfo : EIATTR_REGCOUNT
	.align		4
        /*0000*/ 	.byte	0x04, 0x2f
        /*0002*/ 	.short	(.L_1 - .L_0)
	.align		4
.L_0:
        /*0004*/ 	.word	index@(gluon_wgmma)
        /*0008*/ 	.word	0x000000ff


	//----- nvinfo : EIATTR_FRAME_SIZE
	.align		4
.L_1:
        /*000c*/ 	.byte	0x04, 0x11
        /*000e*/ 	.short	(.L_3 - .L_2)
	.align		4
.L_2:
        /*0010*/ 	.word	index@(gluon_wgmma)
        /*0014*/ 	.word	0x00000200


	//----- nvinfo : EIATTR_MIN_STACK_SIZE
	.align		4
.L_3:
        /*0018*/ 	.byte	0x04, 0x12
        /*001a*/ 	.short	(.L_5 - .L_4)
	.align		4
.L_4:
        /*001c*/ 	.word	index@(gluon_wgmma)
        /*0020*/ 	.word	0x00000200
.L_5:


//--------------------- .nv.compat                --------------------------
	.section	.nv.compat,"",@"SHT_CUDA_COMPAT_INFO"
	.align	4
        /*0000*/ 	.byte	0x02, 0x09, 0x01, 0x00, 0x02, 0x02, 0x04, 0x00, 0x02, 0x05, 0x05, 0x00, 0x03, 0x07, 0x01, 0x01
        /*0010*/ 	.byte	0x02, 0x03, 0x03, 0x00, 0x02, 0x06, 0x01, 0x00, 0x04, 0x0b, 0x08, 0x00, 0x00, 0x00, 0x00, 0x00
        /*0020*/ 	.byte	0x00, 0x00, 0x00, 0x00


//--------------------- .nv.info.gluon_wgmma      --------------------------
	.section	.nv.info.gluon_wgmma,"",@"SHT_CUDA_INFO"
	.sectionflags	@""
	.align	4


	//----- nvinfo : EIATTR_CUDA_API_VERSION
	.align		4
        /*0000*/ 	.byte	0x04, 0x37
        /*0002*/ 	.short	(.L_7 - .L_6)
.L_6:
        /*0004*/ 	.word	0x00000082


	//----- nvinfo : EIATTR_KPARAM_INFO
	.align		4
.L_7:
        /*0008*/ 	.byte	0x04, 0x17
        /*000a*/ 	.short	(.L_9 - .L_8)
.L_8:
        /*000c*/ 	.word	0x00000000
        /*0010*/ 	.short	0x000a
        /*0012*/ 	.short	0x0048
        /*0014*/ 	.byte	0x00, 0xf4, 0x21, 0x00


	//----- nvinfo : EIATTR_KPARAM_INFO
	.align		4
.L_9:
        /*0018*/ 	.byte	0x04, 0x17
        /*001a*/ 	.short	(.L_11 - .L_10)
.L_10:
        /*001c*/ 	.word	0x00000000
        /*0020*/ 	.short	0x0009
        /*0022*/ 	.short	0x0040
        /*0024*/ 	.byte	0x00, 0xf4, 0x21, 0x00


	//----- nvinfo : EIATTR_KPARAM_INFO
	.align		4
.L_11:
        /*0028*/ 	.byte	0x04, 0x17
        /*002a*/ 	.short	(.L_13 - .L_12)
.L_12:
        /*002c*/ 	.word	0x00000000
        /*0030*/ 	.short	0x0008
        /*0032*/ 	.short	0x0038
        /*0034*/ 	.byte	0x00, 0xf0, 0x21, 0x00


	//----- nvinfo : EIATTR_KPARAM_INFO
	.align		4
.L_13:
        /*0038*/ 	.byte	0x04, 0x17
        /*003a*/ 	.short	(.L_15 - .L_14)
.L_14:
        /*003c*/ 	.word	0x00000000
        /*0040*/ 	.short	0x0007
        /*0042*/ 	.short	0x0030
        /*0044*/ 	.byte	0x00, 0xf0, 0x21, 0x00


	//----- nvinfo : EIATTR_KPARAM_INFO
	.align		4
.L_15:
        /*0048*/ 	.byte	0x04, 0x17
        /*004a*/ 	.short	(.L_17 - .L_16)
.L_16:
        /*004c*/ 	.word	0x00000000
        /*0050*/ 	.short	0x0006
        /*0052*/ 	.short	0x0028
        /*0054*/ 	.byte	0x00, 0xf0, 0x21, 0x00


	//----- nvinfo : EIATTR_KPARAM_INFO
	.align		4
.L_17:
        /*0058*/ 	.byte	0x04, 0x17
        /*005a*/ 	.short	(.L_19 - .L_18)
.L_18:
        /*005c*/ 	.word	0x00000000
        /*0060*/ 	.short	0x0005
        /*0062*/ 	.short	0x0020
        /*0064*/ 	.byte	0x00, 0xf0, 0x11, 0x00


	//----- nvinfo : EIATTR_KPARAM_INFO
	.align		4
.L_19:
        /*0068*/ 	.byte	0x04, 0x17
        /*006a*/ 	.short	(.L_21 - .L_20)
.L_20:
        /*006c*/ 	.word	0x00000000
        /*0070*/ 	.short	0x0004
        /*0072*/ 	.short	0x001c
        /*0074*/ 	.byte	0x00, 0xf0, 0x11, 0x00


	//----- nvinfo : EIATTR_KPARAM_INFO
	.align		4
.L_21:
        /*0078*/ 	.byte	0x04, 0x17
        /*007a*/ 	.short	(.L_23 - .L_22)
.L_22:
        /*007c*/ 	.word	0x00000000
        /*0080*/ 	.short	0x0003
        /*0082*/ 	.short	0x0018
        /*0084*/ 	.byte	0x00, 0xf0, 0x11, 0x00


	//----- nvinfo : EIATTR_KPARAM_INFO
	.align		4
.L_23:
        /*0088*/ 	.byte	0x04, 0x17
        /*008a*/ 	.short	(.L_25 - .L_24)
.L_24:
        /*008c*/ 	.word	0x00000000
        /*0090*/ 	.short	0x0002
        /*0092*/ 	.short	0x0010
        /*0094*/ 	.byte	0x00, 0xf4, 0x21, 0x00


	//----- nvinfo : EIATTR_KPARAM_INFO
	.align		4
.L_25:
        /*0098*/ 	.byte	0x04, 0x17
        /*009a*/ 	.short	(.L_27 - .L_26)
.L_26:
        /*009c*/ 	.word	0x00000000
        /*00a0*/ 	.short	0x0001
        /*00a2*/ 	.short	0x0008
        /*00a4*/ 	.byte	0x00, 0xf4, 0x21, 0x00


	//----- nvinfo : EIATTR_KPARAM_INFO
	.align		4
.L_27:
        /*00a8*/ 	.byte	0x04, 0x17
        /*00aa*/ 	.short	(.L_29 - .L_28)
.L_28:
        /*00ac*/ 	.word	0x00000000
        /*00b0*/ 	.short	0x0000
        /*00b2*/ 	.short	0x0000
        /*00b4*/ 	.byte	0x00, 0xf4, 0x21, 0x00


	//----- nvinfo : EIATTR_SPARSE_MMA_MASK
	.align		4
.L_29:
        /*00b8*/ 	.byte	0x03, 0x50
        /*00ba*/ 	.short	0x0000


	//----- nvinfo : EIATTR_MAXREG_COUNT
	.align		4
        /*00bc*/ 	.byte	0x03, 0x1b
        /*00be*/ 	.short	0x00ff


	//----- nvinfo : EIATTR_NUM_BARRIERS
	.align		4
        /*00c0*/ 	.byte	0x02, 0x4c
        /*00c2*/ 	.byte	0x01
	.zero		1


	//----- nvinfo : EIATTR_ANNOTATIONS
	.align		4
        /*00c4*/ 	.byte	0x04, 0x55
        /*00c6*/ 	.short	(.L_31 - .L_30)


	//   ....[0]....
.L_30:
        /*00c8*/ 	.word	0x00000001
        /*00cc*/ 	.byte	0x70, 0x11, 0x00, 0x00, 0x01, 0x00, 0x00, 0x00, 0xc0, 0x12, 0x00, 0x00, 0x01, 0x00, 0x00, 0x00
        /* <DEDUP_REMOVED lines=162> */
        /*0afc*/ 	.byte	0x70, 0x41, 0x00, 0x00, 0x01, 0x00, 0x00, 0x00, 0x90, 0x41, 0x00, 0x00


	//----- nvinfo : EIATTR_MERCURY_ISA_VERSION
	.align		4
.L_31:
        /*0b08*/ 	.byte	0x03, 0x5f
        /*0b0a*/ 	.short	0x0101


	//----- nvinfo : EIATTR_INT_WARP_WIDE_INSTR_OFFSETS
	.align		4
        /*0b0c*/ 	.byte	0x04, 0x31
        /*0b0e*/ 	.short	(.L_33 - .L_32)


	//   ....[0]....
.L_32:
        /*0b10*/ 	.word	0x000012f0


	//   ....[1]....
        /*0b14*/ 	.word	0x00001310


	//   ....[2]....
        /*0b18*/ 	.word	0x000013d0


	//   ....[3]....
        /*0b1c*/ 	.word	0x000028d0


	//   ....[4]....
        /*0b20*/ 	.word	0x000028e0


	//   ....[5]....
        /*0b24*/ 	.word	0x00002960


	//   ....[6]....
        /*0b28*/ 	.word	0x00002990


	//   ....[7]....
        /*0b2c*/ 	.word	0x000043d0


	//   ....[8]....
        /*0b30*/ 	.word	0x000043f0


	//----- nvinfo : EIATTR_COOP_GROUP_MASK_REGIDS
	.align		4
.L_33:
        /*0b34*/ 	.byte	0x04, 0x29
        /*0b36*/ 	.short	(.L_35 - .L_34)


	//   ....[0]....
.L_34:
        /*0b38*/ 	.word	0xffffffff


	//   ....[1]....
        /*0b3c*/ 	.word	0xffffffff


	//   ....[2]....
        /*0b40*/ 	.word	0xffffffff


	//----- nvinfo : EIATTR_COOP_GROUP_INSTR_OFFSETS
	.align		4
.L_35:
        /*0b44*/ 	.byte	0x04, 0x28
        /*0b46*/ 	.short	(.L_37 - .L_36)


	//   ....[0]....
.L_36:
        /*0b48*/ 	.word	0x00000170


	//   ....[1]....
        /*0b4c*/ 	.word	0x00000710


	//   ....[2]....
        /*0b50*/ 	.word	0x00000d00


	//----- nvinfo : EIATTR_MBARRIER_INSTR_OFFSETS
	.align		4
.L_37:
        /*0b54*/ 	.byte	0x04, 0x39
        /*0b56*/ 	.short	(.L_39 - .L_38)


	//   ....[0]....
.L_38:
        /*0b58*/ 	.word	0x00001c00
        /*0b5c*/ 	.word	0x000000ff
        /*0b60*/ 	.word	0x00030000
        /*0b64*/ 	.short	0x0100
        /*0b66*/ 	.byte	0x3c
	.zero		1


	//   ....[1]....
        /*0b68*/ 	.word	0x00001db0
        /*0b6c*/ 	.word	0x000000ff
        /*0b70*/ 	.word	0x00030008
        /*0b74*/ 	.short	0x0100
        /*0b76*/ 	.byte	0x3c
	.zero		1


	//   ....[2]....
        /*0b78*/ 	.word	0x00002a40
        /*0b7c*/ 	.word	0x000000ff
        /*0b80*/ 	.word	0x00030000
        /*0b84*/ 	.short	0x010a
        /*0b86*/ 	.byte	0x16
	.zero		1


	//   ....[3]....
        /*0b88*/ 	.word	0x00003cc0
        /*0b8c*/ 	.word	0x000000ff
        /*0b90*/ 	.word	0x00030000
        /*0b94*/ 	.short	0x0108
        /*0b96*/ 	.byte	0x3c
	.zero		1


	//   ....[4]....
        /*0b98*/ 	.word	0x00003db0
        /*0b9c*/ 	.word	0x000000ff
        /*0ba0*/ 	.word	0x00030008
        /*0ba4*/ 	.short	0x0108
        /*0ba6*/ 	.byte	0x3c
	.zero		1


	//   ....[5]....
        /*0ba8*/ 	.word	0x00004d30
        /*0bac*/ 	.word	0x000000ff
        /*0bb0*/ 	.word	0x00030000
        /*0bb4*/ 	.short	0x010a
        /*0bb6*/ 	.byte	0x16
	.zero		1


	//----- nvinfo : EIATTR_NUM_MBARRIERS
	.align		4
.L_39:
        /*0bb8*/ 	.byte	0x03, 0x38
        /*0bba*/ 	.short	0x0002


	//----- nvinfo : EIATTR_EXIT_INSTR_OFFSETS
	.align		4
        /*0bbc*/ 	.byte	0x04, 0x1c
        /*0bbe*/ 	.short	(.L_41 - .L_40)


	//   ....[0]....
.L_40:
        /*0bc0*/ 	.word	0x00004d20


	//----- nvinfo : EIATTR_REQNTID
	.align		4
.L_41:
        /*0bc4*/ 	.byte	0x04, 0x10
        /*0bc6*/ 	.short	(.L_43 - .L_42)
.L_42:
        /*0bc8*/ 	.word	0x00000080
        /*0bcc*/ 	.word	0x00000001
        /*0bd0*/ 	.word	0x00000001


	//----- nvinfo : EIATTR_CRS_STACK_SIZE
	.align		4
.L_43:
        /*0bd4*/ 	.byte	0x04, 0x1e
        /*0bd6*/ 	.short	(.L_45 - .L_44)
.L_44:
        /*0bd8*/ 	.word	0x00000000


	//----- nvinfo : EIATTR_CBANK_PARAM_SIZE
	.align		4
.L_45:
        /*0bdc*/ 	.byte	0x03, 0x19
        /*0bde*/ 	.short	0x0050


	//----- nvinfo : EIATTR_PARAM_CBANK
	.align		4
        /*0be0*/ 	.byte	0x04, 0x0a
        /*0be2*/ 	.short	(.L_47 - .L_46)
	.align		4
.L_46:
        /*0be4*/ 	.word	index@(.nv.constant0.gluon_wgmma)
        /*0be8*/ 	.short	0x0210
        /*0bea*/ 	.short	0x0050


	//----- nvinfo : EIATTR_SW_WAR
	.align		4
.L_47:
        /*0bec*/ 	.byte	0x04, 0x36
        /*0bee*/ 	.short	(.L_49 - .L_48)
.L_48:
        /*0bf0*/ 	.word	0x00000008
.L_49:


//--------------------- .nv.callgraph             --------------------------
	.section	.nv.callgraph,"",@"SHT_CUDA_CALLGRAPH"
	.align	4
	.sectionentsize	8
	.align		4
        /*0000*/ 	.word	0x00000000
	.align		4
        /*0004*/ 	.word	0xffffffff
	.align		4
        /*0008*/ 	.word	0x00000000
	.align		4
        /*000c*/ 	.word	0xfffffffe
	.align		4
        /*0010*/ 	.word	0x00000000
	.align		4
        /*0014*/ 	.word	0xfffffffd
	.align		4
        /*0018*/ 	.word	0x00000000
	.align		4
        /*001c*/ 	.word	0xfffffffc


//--------------------- .text.gluon_wgmma         --------------------------
	.section	.text.gluon_wgmma,"ax",@progbits
	.align	128
        .global         gluon_wgmma
        .type           gluon_wgmma,@function
        .size           gluon_wgmma,(.L_x_52 - gluon_wgmma)
        .other          gluon_wgmma,@"STO_CUDA_ENTRY STV_DEFAULT"
gluon_wgmma:
.text.gluon_wgmma:
[----:B------:R-:W1:Y:S01]  /*0000*/  LDC R1, c[0x0][0x28] ;  /* 0x00000a00ff017b82 */ /* 0x000e620000000800 */
[----:B------:R-:W2:Y:S07]  /*0010*/  S2R R3, SR_TID.X ;  /* 0x0000000000037919 */ /* 0x000eae0000002100 */
[----:B------:R-:W3:Y:S01]  /*0020*/  S2UR UR4, SR_CgaCtaId ;  /* 0x00000000000479c3 */ /* 0x000ee20000008800 */
[----:B------:R-:W-:Y:S01]  /*0030*/  UMOV UR60, 0x400 ;  /* 0x00000400003c7882 */ /* 0x000fe20000000000 */
[----:B------:R-:W-:Y:S01]  /*0040*/  ULDC UR6, c[0x0][0xc] ;  /* 0x0000030000067ab9 */ /* 0x000fe20000000800 */
[----:B------:R-:W-:Y:S01]  /*0050*/  ULDC.64 UR52, c[0x0][0x250] ;  /* 0x0000940000347ab9 */ /* 0x000fe20000000a00 */
[----:B------:R-:W-:Y:S01]  /*0060*/  UMOV UR59, URZ ;  /* 0x0000003f003b7c82 */ /* 0x000fe20008000000 */
[----:B------:R-:W-:Y:S01]  /*0070*/  BSSY B0, `(.L_x_0) ;  /* 0x000001f000007945 */ /* 0x000fe20003800000 */
[----:B-1----:R-:W-:-:S02]  /*0080*/  VIADD R1, R1, 0xfffffe00 ;  /* 0xfffffe0001017836 */ /* 0x002fc40000000000 */
[----:B------:R-:W1:Y:S08]  /*0090*/  LDC R6, c[0x0][0x228] ;  /* 0x00008a00ff067b82 */ /* 0x000e700000000800 */
[----:B------:R-:W4:Y:S08]  /*00a0*/  LDC R13, c[0x0][0x230] ;  /* 0x00008c00ff0d7b82 */ /* 0x000f300000000800 */
[----:B------:R-:W-:Y:S01]  /*00b0*/  S2UR UR54, SR_CTAID.Y ;  /* 0x00000000003679c3 */ /* 0x000fe20000002600 */
[----:B---3--:R-:W-:-:S03]  /*00c0*/  ULEA UR60, UR4, UR60, 0x18 ;  /* 0x0000003c043c7291 */ /* 0x008fc6000f8ec03f */
[----:B------:R-:W-:Y:S01]  /*00d0*/  ULDC UR4, c[0x0][0x10] ;  /* 0x0000040000047ab9 */ /* 0x000fe20000000800 */
[----:B--2---:R-:W-:-:S03]  /*00e0*/  LOP3.LUT R2, R3, 0x7f, RZ, 0xc0, !PT ;  /* 0x0000007f03027812 */ /* 0x004fc600078ec0ff */
[----:B------:R-:W2:Y:S01]  /*00f0*/  S2UR UR5, SR_CTAID.Z ;  /* 0x00000000000579c3 */ /* 0x000ea20000002700 */
[----:B-1----:R-:W-:Y:S01]  /*0100*/  VIADD R6, R6, 0xffffffff ;  /* 0xffffffff06067836 */ /* 0x002fe20000000000 */
[C---:B------:R-:W-:Y:S02]  /*0110*/  ISETP.GE.U32.AND P0, PT, R2.reuse, 0x20, PT ;  /* 0x000000200200780c */ /* 0x040fe40003f06070 */
[C---:B------:R-:W-:Y:S02]  /*0120*/  ISETP.NE.U32.AND P2, PT, R2.reuse, RZ, PT ;  /* 0x000000ff0200720c */ /* 0x040fe40003f45070 */
[----:B------:R-:W-:Y:S02]  /*0130*/  LEA R12, R2, UR60, 0x2 ;  /* 0x0000003c020c7c11 */ /* 0x000fe4000f8e10ff */
[----:B------:R-:W1:Y:S01]  /*0140*/  S2UR UR55, SR_CTAID.X ;  /* 0x00000000003779c3 */ /* 0x000e620000002500 */
[----:B----4-:R-:W-:-:S06]  /*0150*/  VIADD R9, R13, 0xffffffff ;  /* 0xffffffff0d097836 */ /* 0x010fcc0000000000 */
[----:B------:R3:W-:Y:S01]  /*0160*/  @!P0 STS [R12], RZ ;  /* 0x000000ff0c008388 */ /* 0x0007e20000000800 */
[----:B------:R-:W-:-:S03]  /*0170*/  NOP ;  /* 0x0000000000007918 */ /* 0x000fc60000000000 */
[----:B------:R3:W-:Y:S01]  /*0180*/  @!P2 STS [UR60+0x24], R6 ;  /* 0x00002406ff00a988 */ /* 0x0007e2000800083c */
[----:B--2---:R-:W-:-:S03]  /*0190*/  UIMAD UR4, UR5, UR4, UR54 ;  /* 0x00000004050472a4 */ /* 0x004fc6000f8e0236 */
[----:B------:R3:W-:Y:S01]  /*01a0*/  @!P2 STS [UR60+0x20], R9 ;  /* 0x00002009ff00a988 */ /* 0x0007e2000800083c */
[----:B-1----:R-:W-:-:S04]  /*01b0*/  UIMAD UR4, UR4, UR6, UR55 ;  /* 0x00000006040472a4 */ /* 0x002fc8000f8e0237 */
[----:B------:R-:W-:-:S04]  /*01c0*/  UIMAD UR8, UR4, 0x180, URZ ;  /* 0x00000180040878a4 */ /* 0x000fc8000f8e023f */
[----:B------:R-:W-:-:S04]  /*01d0*/  UIADD3 UR4, UP0, UR8, UR52, URZ ;  /* 0x0000003408047290 */ /* 0x000fc8000ff1e03f */
[----:B------:R-:W-:Y:S01]  /*01e0*/  ULEA.HI.X.SX32 UR5, UR8, UR53, 0x1, UP0 ;  /* 0x0000003508057291 */ /* 0x000fe200080f0e3f */
[----:B---3--:R-:W-:Y:S11]  /*01f0*/  @P2 BRA `(.L_x_1) ;  /* 0x0000000000182947 */ /* 0x008ff60003800000 */
[----:B------:R-:W1:Y:S01]  /*0200*/  LDS R0, [UR60+0x8] ;  /* 0x0000083cff007984 */ /* 0x000e620008000800 */
[----:B------:R-:W2:Y:S01]  /*0210*/  LDC.64 R10, c[0x0][0x210] ;  /* 0x00008400ff0a7b82 */ /* 0x000ea20000000a00 */
[----:B------:R-:W-:Y:S02]  /*0220*/  IMAD.MOV.U32 R5, RZ, RZ, 0x70 ;  /* 0x00000070ff057424 */ /* 0x000fe400078e00ff */
[----:B--2---:R2:W-:Y:S03]  /*0230*/  STS.64 [UR60], R10 ;  /* 0x0000000aff007988 */ /* 0x0045e60008000a3c */
[----:B-1----:R-:W-:-:S05]  /*0240*/  LOP3.LUT R0, R0, 0x10, R5, 0xd8, !PT ;  /* 0x0000001000007812 */ /* 0x002fca00078ed805 */
[----:B------:R2:W-:Y:S02]  /*0250*/  STS [UR60+0x8], R0 ;  /* 0x00000800ff007988 */ /* 0x0005e4000800083c */
.L_x_1:
[----:B------:R-:W-:Y:S05]  /*0260*/  BSYNC B0 ;  /* 0x0000000000007941 */ /* 0x000fea0003800000 */
.L_x_0:
[----:B------:R-:W-:Y:S04]  /*0270*/  BSSY B0, `(.L_x_2) ;  /* 0x000000a000007945 */ /* 0x000fe80003800000 */
[----:B------:R-:W-:Y:S05]  /*0280*/  @P2 BRA `(.L_x_3) ;  /* 0x0000000000202947 */ /* 0x000fea0003800000 */
[----:B--2---:R-:W1:Y:S01]  /*0290*/  LDS R0, [UR60+0x34] ;  /* 0x0000343cff007984 */ /* 0x004e620008000800 */
[----:B------:R-:W-:Y:S02]  /*02a0*/  IMAD.MOV.U32 R5, RZ, RZ, 0x3f000000 ;  /* 0x3f000000ff057424 */ /* 0x000fe400078e00ff */
[----:B------:R-:W-:Y:S01]  /*02b0*/  @!P2 IMAD.MOV.U32 R4, RZ, RZ, 0xff ;  /* 0x000000ffff04a424 */ /* 0x000fe200078e00ff */
[----:B------:R-:W2:Y:S02]  /*02c0*/  @!P2 LDS R7, [UR60+0x38] ;  /* 0x0000383cff07a984 */ /* 0x000ea40008000800 */
[----:B-1----:R-:W-:Y:S02]  /*02d0*/  LOP3.LUT R0, R0, 0xff000000, R5, 0xb8, !PT ;  /* 0xff00000000007812 */ /* 0x002fe400078eb805 */
[----:B--2---:R-:W-:-:S03]  /*02e0*/  @!P2 LOP3.LUT R4, R7, 0xff, R4, 0xb8, !PT ;  /* 0x000000ff0704a812 */ /* 0x004fc600078eb804 */
[----:B------:R1:W-:Y:S04]  /*02f0*/  STS [UR60+0x34], R0 ;  /* 0x00003400ff007988 */ /* 0x0003e8000800083c */
[----:B------:R1:W-:Y:S02]  /*0300*/  @!P2 STS [UR60+0x38], R4 ;  /* 0x00003804ff00a988 */ /* 0x0003e4000800083c */
.L_x_3:
[----:B------:R-:W-:Y:S05]  /*0310*/  BSYNC B0 ;  /* 0x0000000000007941 */ /* 0x000fea0003800000 */
.L_x_2:
[----:B------:R-:W-:Y:S04]  /*0320*/  BSSY B0, `(.L_x_4) ;  /* 0x000000e000007945 */ /* 0x000fe80003800000 */
[----:B------:R-:W-:Y:S05]  /*0330*/  @P2 BRA `(.L_x_5) ;  /* 0x0000000000302947 */ /* 0x000fea0003800000 */
[----:B-1----:R-:W1:Y:S01]  /*0340*/  LDS R4, [UR60+0x34] ;  /* 0x0000343cff047984 */ /* 0x002e620008000800 */
[----:B--2---:R-:W2:Y:S03]  /*0350*/  LDC.64 R10, c[0x0][0x238] ;  /* 0x00008e00ff0a7b82 */ /* 0x004ea60000000a00 */
[----:B------:R-:W3:Y:S01]  /*0360*/  LDS R0, [UR60+0x1c] ;  /* 0x00001c3cff007984 */ /* 0x000ee20008000800 */
[C---:B--2---:R-:W-:Y:S01]  /*0370*/  SHF.L.U64.HI R8, R10.reuse, 0x1, R11 ;  /* 0x000000010a087819 */ /* 0x044fe2000001020b */
[----:B------:R-:W-:-:S03]  /*0380*/  IMAD.SHL.U32 R5, R10, 0x2, RZ ;  /* 0x000000020a057824 */ /* 0x000fc600078e00ff */
[--C-:B------:R-:W-:Y:S02]  /*0390*/  SHF.R.U32.HI R7, RZ, 0x4, R8.reuse ;  /* 0x00000004ff077819 */ /* 0x100fe40000011608 */
[----:B------:R-:W-:-:S05]  /*03a0*/  SHF.R.U64 R5, R5, 0x4, R8 ;  /* 0x0000000405057819 */ /* 0x000fca0000001208 */
[----:B------:R4:W-:Y:S01]  /*03b0*/  STS [UR60+0xc], R5 ;  /* 0x00000c05ff007988 */ /* 0x0009e2000800083c */
[----:B-1----:R-:W-:Y:S02]  /*03c0*/  LOP3.LUT R4, R4, 0x7, RZ, 0xb8, !PT ;  /* 0x0000000704047812 */ /* 0x002fe400078eb8ff */
[----:B---3--:R-:W-:-:S03]  /*03d0*/  LOP3.LUT R0, R0, 0xf, R7, 0xb8, !PT ;  /* 0x0000000f00007812 */ /* 0x008fc600078eb807 */
[----:B------:R4:W-:Y:S04]  /*03e0*/  STS [UR60+0x34], R4 ;  /* 0x00003404ff007988 */ /* 0x0009e8000800083c */
[----:B------:R4:W-:Y:S02]  /*03f0*/  STS [UR60+0x1c], R0 ;  /* 0x00001c00ff007988 */ /* 0x0009e4000800083c */
.L_x_5:
[----:B------:R-:W-:Y:S05]  /*0400*/  BSYNC B0 ;  /* 0x0000000000007941 */ /* 0x000fea0003800000 */
.L_x_4:
[----:B------:R-:W-:Y:S04]  /*0410*/  BSSY B1, `(.L_x_6) ;  /* 0x000001a000017945 */ /* 0x000fe80003800000 */
[----:B------:R-:W-:Y:S04]  /*0420*/  BSSY B0, `(.L_x_7) ;  /* 0x0000015000007945 */ /* 0x000fe80003800000 */
[----:B------:R-:W-:Y:S05]  /*0430*/  @P2 BRA `(.L_x_8) ;  /* 0x0000000000202947 */ /* 0x000fea0003800000 */
[----:B-12-4-:R-:W1:Y:S02]  /*0440*/  LDS R0, [UR60+0x34] ;  /* 0x0000343cff007984 */ /* 0x016e640008000800 */
[----:B-1----:R-:W-:-:S05]  /*0450*/  LOP3.LUT R0, R0, 0x38, RZ, 0xb8, !PT ;  /* 0x0000003800007812 */ /* 0x002fca00078eb8ff */
[----:B------:R1:W-:Y:S01]  /*0460*/  STS [UR60+0x34], R0 ;  /* 0x00003400ff007988 */ /* 0x0003e2000800083c */
[----:B------:R-:W-:Y:S05]  /*0470*/  @P2 BRA `(.L_x_9) ;  /* 0x0000000000202947 */ /* 0x000fea0003800000 */
[----:B-1----:R-:W1:Y:S01]  /*0480*/  LDS R0, [UR60+0x8] ;  /* 0x0000083cff007984 */ /* 0x002e620008000800 */
[----:B------:R-:W-:-:S05]  /*0490*/  IMAD.MOV.U32 R5, RZ, RZ, 0x780 ;  /* 0x00000780ff057424 */ /* 0x000fca00078e00ff */
[----:B-1----:R-:W-:-:S05]  /*04a0*/  LOP3.LUT R0, R0, 0x300, R5, 0xd8, !PT ;  /* 0x0000030000007812 */ /* 0x002fca00078ed805 */
[----:B------:R3:W-:Y:S02]  /*04b0*/  STS [UR60+0x8], R0 ;  /* 0x00000800ff007988 */ /* 0x0007e4000800083c */
.L_x_8:
[----:B------:R-:W-:Y:S05]  /*04c0*/  @P2 BRA `(.L_x_10) ;  /* 0x0000000000282947 */ /* 0x000fea0003800000 */
[----:B-1234-:R-:W1:Y:S02]  /*04d0*/  LDS R0, [UR60+0x8] ;  /* 0x0000083cff007984 */ /* 0x01ee640008000800 */
[----:B-1----:R-:W-:-:S05]  /*04e0*/  LOP3.LUT R0, R0, 0x1800, RZ, 0xb8, !PT ;  /* 0x0000180000007812 */ /* 0x002fca00078eb8ff */
[----:B------:R2:W-:Y:S02]  /*04f0*/  STS [UR60+0x8], R0 ;  /* 0x00000800ff007988 */ /* 0x0005e4000800083c */
.L_x_9:
[----:B------:R-:W-:Y:S05]  /*0500*/  @P2 BREAK B0 ;  /* 0x0000000000002942 */ /* 0x000fea0003800000 */
[----:B------:R-:W-:Y:S05]  /*0510*/  @P2 BRA `(.L_x_11) ;  /* 0x0000000000242947 */ /* 0x000fea0003800000 */
[----:B------:R-:W3:Y:S01]  /*0520*/  LDS R5, [UR60+0x8] ;  /* 0x0000083cff057984 */ /* 0x000ee20008000800 */
[----:B-12---:R-:W-:-:S05]  /*0530*/  IMAD.MOV.U32 R0, RZ, RZ, 0x6000 ;  /* 0x00006000ff007424 */ /* 0x006fca00078e00ff */
[----:B---3--:R-:W-:-:S04]  /*0540*/  LOP3.LUT R0, R5, 0x6000, R0, 0xd8, !PT ;  /* 0x0000600005007812 */ /* 0x008fc800078ed800 */
[----:B------:R-:W-:-:S05]  /*0550*/  LOP3.LUT R0, R0, 0x400000, RZ, 0xb8, !PT ;  /* 0x0040000000007812 */ /* 0x000fca00078eb8ff */
[----:B------:R1:W-:Y:S02]  /*0560*/  STS [UR60+0x8], R0 ;  /* 0x00000800ff007988 */ /* 0x0003e4000800083c */
.L_x_10:
[----:B------:R-:W-:Y:S05]  /*0570*/  BSYNC B0 ;  /* 0x0000000000007941 */ /* 0x000fea0003800000 */
.L_x_7:
[----:B-1234-:R-:W1:Y:S02]  /*0580*/  @!P2 LDS R0, [UR60+0x8] ;  /* 0x0000083cff00a984 */ /* 0x01ee640008000800 */
[----:B-1----:R-:W-:-:S05]  /*0590*/  @!P2 LOP3.LUT R0, R0, 0x8000, RZ, 0xb8, !PT ;  /* 0x000080000000a812 */ /* 0x002fca00078eb8ff */
[----:B------:R3:W-:Y:S02]  /*05a0*/  @!P2 STS [UR60+0x8], R0 ;  /* 0x00000800ff00a988 */ /* 0x0007e4000800083c */
.L_x_11:
[----:B------:R-:W-:Y:S05]  /*05b0*/  BSYNC B1 ;  /* 0x0000000000017941 */ /* 0x000fea0003800000 */
.L_x_6:
[----:B------:R-:W-:Y:S05]  /*05c0*/  WARPSYNC.ALL ;  /* 0x0000000000007948 */ /* 0x000fea0003800000 */
[----:B------:R-:W-:Y:S05]  /*05d0*/  @P0 BRA `(.L_x_12) ;  /* 0x0000000000280947 */ /* 0x000fea0003800000 */
[----:B-123--:R-:W1:Y:S01]  /*05e0*/  S2R R0, SR_LANEID ;  /* 0x0000000000007919 */ /* 0x00ee620000000000 */
[----:B------:R-:W-:Y:S05]  /*05f0*/  WARPSYNC.ALL ;  /* 0x0000000000007948 */ /* 0x000fea0003800000 */
[----:B-1----:R-:W-:-:S05]  /*0600*/  IMAD.SHL.U32 R0, R0, 0x4, RZ ;  /* 0x0000000400007824 */ /* 0x002fca00078e00ff */
[----:B------:R-:W1:Y:S01]  /*0610*/  LDS R7, [R0+UR60] ;  /* 0x0000003c00077984 */ /* 0x000e620008000800 */
[----:B------:R-:W-:-:S05]  /*0620*/  IADD3 R4, P1, R0, UR4, RZ ;  /* 0x0000000400047c10 */ /* 0x000fca000ff3e0ff */
[----:B------:R-:W-:-:S05]  /*0630*/  IMAD.X R5, RZ, RZ, UR5, P1 ;  /* 0x00000005ff057e24 */ /* 0x000fca00088e06ff */
[----:B-1----:R4:W5:Y:S01]  /*0640*/  ATOMG.E.EXCH.STRONG.GPU PT, RZ, [R4], R7 ;  /* 0x0000000704ff73a8 */ /* 0x00296200041ee100 */
[----:B------:R-:W-:-:S04]  /*0650*/  DEPBAR {5,4,3,2,1,0} ;  /* 0x0000003f0000791a */ /* 0x000fc80000000000 */
[----:B------:R4:W-:Y:S01]  /*0660*/  UTMACCTL.IV [UR4] ;  /* 0x00000000040079b9 */ /* 0x0009e20008000000 */
[----:B------:R-:W-:Y:S01]  /*0670*/  NOP ;  /* 0x0000000000007918 */ /* 0x000fe20000000000 */
.L_x_12:
[----:B------:R-:W-:Y:S05]  /*0680*/  @P0 BRA `(.L_x_13) ;  /* 0x00000000000c0947 */ /* 0x000fea0003800000 */
[----:B------:R0:W-:Y:S01]  /*0690*/  UTMACMDFLUSH ;  /* 0x00000000000079b7 */ /* 0x0001e20000000000 */
[----:B------:R-:W-:Y:S05]  /*06a0*/  @P0 BRA `(.L_x_13) ;  /* 0x0000000000040947 */ /* 0x000fea0003800000 */
[----:B------:R-:W-:-:S04]  /*06b0*/  DEPBAR.LE SB0, 0x0 ;  /* 0x000080000000791a */ /* 0x000fc80000000000 */
.L_x_13:
[----:B------:R-:W-:Y:S05]  /*06c0*/  WARPSYNC.ALL ;  /* 0x0000000000007948 */ /* 0x000fea0003800000 */
[----:B-----5:R-:W-:Y:S06]  /*06d0*/  BAR.SYNC.DEFER_BLOCKING 0x0 ;  /* 0x0000000000007b1d */ /* 0x020fec0000010000 */
[----:B------:R-:W-:Y:S02]  /*06e0*/  BSSY B1, `(.L_x_14) ;  /* 0x000000b000017945 */ /* 0x000fe40003800000 */
[----:B------:R-:W-:Y:S06]  /*06f0*/  BAR.SYNC.DEFER_BLOCKING 0x0 ;  /* 0x0000000000007b1d */ /* 0x000fec0000010000 */
[----:B------:R1:W-:Y:S01]  /*0700*/  @!P0 STS [R12], RZ ;  /* 0x000000ff0c008388 */ /* 0x0003e20000000800 */
[----:B------:R-:W-:Y:S01]  /*0710*/  NOP ;  /* 0x0000000000007918 */ /* 0x000fe20000000000 */
[----:B------:R-:W-:Y:S05]  /*0720*/  @P2 BRA `(.L_x_15) ;  /* 0x0000000000182947 */ /* 0x000fea0003800000 */
[----:B-123--:R-:W1:Y:S01]  /*0730*/  LDS R0, [UR60+0x8] ;  /* 0x0000083cff007984 */ /* 0x00ee620008000800 */
[----:B------:R-:W2:Y:S01]  /*0740*/  LDC.64 R10, c[0x0][0x218] ;  /* 0x00008600ff0a7b82 */ /* 0x000ea20000000a00 */
[----:B----4-:R-:W-:Y:S02]  /*0750*/  IMAD.MOV.U32 R5, RZ, RZ, 0x70 ;  /* 0x00000070ff057424 */ /* 0x010fe400078e00ff */
[----:B--2---:R2:W-:Y:S03]  /*0760*/  STS.64 [UR60], R10 ;  /* 0x0000000aff007988 */ /* 0x0045e60008000a3c */
[----:B-1----:R-:W-:-:S05]  /*0770*/  LOP3.LUT R0, R0, 0x10, R5, 0xd8, !PT ;  /* 0x0000001000007812 */ /* 0x002fca00078ed805 */
[----:B------:R2:W-:Y:S02]  /*0780*/  STS [UR60+0x8], R0 ;  /* 0x00000800ff007988 */ /* 0x0005e4000800083c */
.L_x_15:
[----:B----4-:R-:W-:Y:S05]  /*0790*/  BSYNC B1 ;  /* 0x0000000000017941 */ /* 0x010fea0003800000 */
.L_x_14:
[----:B------:R-:W-:Y:S04]  /*07a0*/  BSSY B2, `(.L_x_16) ;  /* 0x000000f000027945 */ /* 0x000fe80003800000 */
[----:B------:R-:W-:Y:S04]  /*07b0*/  BSSY B1, `(.L_x_17) ;  /* 0x000000c000017945 */ /* 0x000fe80003800000 */
[----:B------:R-:W-:Y:S05]  /*07c0*/  @P2 BRA `(.L_x_18) ;  /* 0x0000000000282947 */ /* 0x000fea0003800000 */
[----:B-123--:R-:W1:Y:S01]  /*07d0*/  LDS R0, [UR60+0x34] ;  /* 0x0000343cff007984 */ /* 0x00ee620008000800 */
[----:B------:R-:W-:Y:S01]  /*07e0*/  IMAD.MOV.U32 R5, RZ, RZ, 0x3f000000 ;  /* 0x3f000000ff057424 */ /* 0x000fe200078e00ff */
[----:B------:R-:W-:Y:S05]  /*07f0*/  @P2 BREAK B1 ;  /* 0x0000000000012942 */ /* 0x000fea0003800000 */
[----:B-1----:R-:W-:-:S05]  /*0800*/  LOP3.LUT R0, R0, 0xff000000, R5, 0xb8, !PT ;  /* 0xff00000000007812 */ /* 0x002fca00078eb805 */
[----:B------:R1:W-:Y:S01]  /*0810*/  STS [UR60+0x34], R0 ;  /* 0x00003400ff007988 */ /* 0x0003e2000800083c */
[----:B------:R-:W-:Y:S05]  /*0820*/  @P2 BRA `(.L_x_19) ;  /* 0x0000000000182947 */ /* 0x000fea0003800000 */
[----:B------:R-:W2:Y:S01]  /*0830*/  LDS R5, [UR60+0x38] ;  /* 0x0000383cff057984 */ /* 0x000ea20008000800 */
[----:B-1----:R-:W-:-:S05]  /*0840*/  IMAD.MOV.U32 R0, RZ, RZ, 0x7f ;  /* 0x0000007fff007424 */ /* 0x002fca00078e00ff */
[----:B--2---:R-:W-:-:S05]  /*0850*/  LOP3.LUT R0, R5, 0xff, R0, 0xb8, !PT ;  /* 0x000000ff05007812 */ /* 0x004fca00078eb800 */
[----:B------:R4:W-:Y:S02]  /*0860*/  STS [UR60+0x38], R0 ;  /* 0x00003800ff007988 */ /* 0x0009e4000800083c */
.L_x_18:
[----:B------:R-:W-:Y:S05]  /*0870*/  BSYNC B1 ;  /* 0x0000000000017941 */ /* 0x000fea0003800000 */
.L_x_17:
[----:B------:R1:W-:Y:S02]  /*0880*/  @!P2 STS [UR60+0x20], R9 ;  /* 0x00002009ff00a988 */ /* 0x0003e4000800083c */
.L_x_19:
[----:B------:R-:W-:Y:S05]  /*0890*/  BSYNC B2 ;  /* 0x0000000000027941 */ /* 0x000fea0003800000 */
.L_x_16:
[----:B------:R-:W-:Y:S05]  /*08a0*/  WARPSYNC.ALL ;  /* 0x0000000000007948 */ /* 0x000fea0003800000 */
[----:B-1234-:R-:W1:Y:S01]  /*08b0*/  LDC R0, c[0x0][0x22c] ;  /* 0x00008b00ff007b82 */ /* 0x01ee620000000800 */
[----:B------:R-:W-:Y:S01]  /*08c0*/  BSSY B2, `(.L_x_20) ;  /* 0x0000010000027945 */ /* 0x000fe20003800000 */
[----:B-1----:R-:W-:-:S05]  /*08d0*/  VIADD R0, R0, 0xffffffff ;  /* 0xffffffff00007836 */ /* 0x002fca0000000000 */
[----:B------:R1:W-:Y:S01]  /*08e0*/  @!P2 STS [UR60+0x24], R0 ;  /* 0x00002400ff00a988 */ /* 0x0003e2000800083c */
[----:B------:R-:W-:Y:S05]  /*08f0*/  @P2 BRA `(.L_x_21) ;  /* 0x0000000000302947 */ /* 0x000fea0003800000 */
[----:B------:R-:W2:Y:S01]  /*0900*/  LDS R5, [UR60+0x34] ;  /* 0x0000343cff057984 */ /* 0x000ea20008000800 */
[----:B------:R-:W3:Y:S03]  /*0910*/  LDC.64 R10, c[0x0][0x240] ;  /* 0x00009000ff0a7b82 */ /* 0x000ee60000000a00 */
[----:B------:R-:W4:Y:S01]  /*0920*/  LDS R4, [UR60+0x1c] ;  /* 0x00001c3cff047984 */ /* 0x000f220008000800 */
[C---:B---3--:R-:W-:Y:S01]  /*0930*/  SHF.L.U64.HI R8, R10.reuse, 0x1, R11 ;  /* 0x000000010a087819 */ /* 0x048fe2000001020b */
[----:B------:R-:W-:-:S03]  /*0940*/  IMAD.SHL.U32 R7, R10, 0x2, RZ ;  /* 0x000000020a077824 */ /* 0x000fc600078e00ff */
[--C-:B------:R-:W-:Y:S02]  /*0950*/  SHF.R.U32.HI R9, RZ, 0x4, R8.reuse ;  /* 0x00000004ff097819 */ /* 0x100fe40000011608 */
[----:B------:R-:W-:-:S05]  /*0960*/  SHF.R.U64 R7, R7, 0x4, R8 ;  /* 0x0000000407077819 */ /* 0x000fca0000001208 */
[----:B------:R3:W-:Y:S01]  /*0970*/  STS [UR60+0xc], R7 ;  /* 0x00000c07ff007988 */ /* 0x0007e2000800083c */
[----:B--2---:R-:W-:Y:S02]  /*0980*/  LOP3.LUT R5, R5, 0x7, RZ, 0xb8, !PT ;  /* 0x0000000705057812 */ /* 0x004fe400078eb8ff */
[----:B----4-:R-:W-:-:S03]  /*0990*/  LOP3.LUT R4, R4, 0xf, R9, 0xb8, !PT ;  /* 0x0000000f04047812 */ /* 0x010fc600078eb809 */
[----:B------:R3:W-:Y:S04]  /*09a0*/  STS [UR60+0x34], R5 ;  /* 0x00003405ff007988 */ /* 0x0007e8000800083c */
[----:B------:R3:W-:Y:S02]  /*09b0*/  STS [UR60+0x1c], R4 ;  /* 0x00001c04ff007988 */ /* 0x0007e4000800083c */
.L_x_21:
[----:B------:R-:W-:Y:S05]  /*09c0*/  BSYNC B2 ;  /* 0x0000000000027941 */ /* 0x000fea0003800000 */
.L_x_20:
[----:B------:R-:W-:Y:S04]  /*09d0*/  BSSY B3, `(.L_x_22) ;  /* 0x000001a000037945 */ /* 0x000fe80003800000 */
[----:B------:R-:W-:Y:S04]  /*09e0*/  BSSY B2, `(.L_x_23) ;  /* 0x0000015000027945 */ /* 0x000fe80003800000 */
[----:B------:R-:W-:Y:S05]  /*09f0*/  @P2 BRA `(.L_x_24) ;  /* 0x0000000000202947 */ /* 0x000fea0003800000 */
[----:B---3--:R-:W2:Y:S02]  /*0a00*/  LDS R4, [UR60+0x34] ;  /* 0x0000343cff047984 */ /* 0x008ea40008000800 */
[----:B--2---:R-:W-:-:S05]  /*0a10*/  LOP3.LUT R4, R4, 0x38, RZ, 0xb8, !PT ;  /* 0x0000003804047812 */ /* 0x004fca00078eb8ff */
[----:B------:R2:W-:Y:S01]  /*0a20*/  STS [UR60+0x34], R4 ;  /* 0x00003404ff007988 */ /* 0x0005e2000800083c */
[----:B------:R-:W-:Y:S05]  /*0a30*/  @P2 BRA `(.L_x_25) ;  /* 0x0000000000202947 */ /* 0x000fea0003800000 */
[----:B--2---:R-:W2:Y:S01]  /*0a40*/  LDS R4, [UR60+0x8] ;  /* 0x0000083cff047984 */ /* 0x004ea20008000800 */
[----:B------:R-:W-:-:S05]  /*0a50*/  IMAD.MOV.U32 R5, RZ, RZ, 0x780 ;  /* 0x00000780ff057424 */ /* 0x000fca00078e00ff */
[----:B--2---:R-:W-:-:S05]  /*0a60*/  LOP3.LUT R4, R4, 0x300, R5, 0xd8, !PT ;  /* 0x0000030004047812 */ /* 0x004fca00078ed805 */
[----:B------:R2:W-:Y:S02]  /*0a70*/  STS [UR60+0x8], R4 ;  /* 0x00000804ff007988 */ /* 0x0005e4000800083c */
.L_x_24:
[----:B------:R-:W-:Y:S05]  /*0a80*/  @P2 BRA `(.L_x_26) ;  /* 0x0000000000282947 */ /* 0x000fea0003800000 */
[----:B--23--:R-:W2:Y:S02]  /*0a90*/  LDS R4, [UR60+0x8] ;  /* 0x0000083cff047984 */ /* 0x00cea40008000800 */
[----:B--2---:R-:W-:-:S05]  /*0aa0*/  LOP3.LUT R4, R4, 0x1800, RZ, 0xb8, !PT ;  /* 0x0000180004047812 */ /* 0x004fca00078eb8ff */
[----:B------:R3:W-:Y:S02]  /*0ab0*/  STS [UR60+0x8], R4 ;  /* 0x00000804ff007988 */ /* 0x0007e4000800083c */
.L_x_25:
[----:B------:R-:W-:Y:S05]  /*0ac0*/  @P2 BREAK B2 ;  /* 0x0000000000022942 */ /* 0x000fea0003800000 */
[----:B------:R-:W-:Y:S05]  /*0ad0*/  @P2 BRA `(.L_x_27) ;  /* 0x0000000000242947 */ /* 0x000fea0003800000 */
[----:B--23--:R-:W2:Y:S01]  /*0ae0*/  LDS R4, [UR60+0x8] ;  /* 0x0000083cff047984 */ /* 0x00cea20008000800 */
[----:B------:R-:W-:-:S05]  /*0af0*/  IMAD.MOV.U32 R5, RZ, RZ, 0x6000 ;  /* 0x00006000ff057424 */ /* 0x000fca00078e00ff */
[----:B--2---:R-:W-:-:S04]  /*0b00*/  LOP3.LUT R4, R4, 0x6000, R5, 0xd8, !PT ;  /* 0x0000600004047812 */ /* 0x004fc800078ed805 */
[----:B------:R-:W-:-:S05]  /*0b10*/  LOP3.LUT R4, R4, 0x400000, RZ, 0xb8, !PT ;  /* 0x0040000004047812 */ /* 0x000fca00078eb8ff */
[----:B------:R4:W-:Y:S02]  /*0b20*/  STS [UR60+0x8], R4 ;  /* 0x00000804ff007988 */ /* 0x0009e4000800083c */
.L_x_26:
[----:B------:R-:W-:Y:S05]  /*0b30*/  BSYNC B2 ;  /* 0x0000000000027941 */ /* 0x000fea0003800000 */
.L_x_23:
[----:B--234-:R-:W2:Y:S02]  /*0b40*/  @!P2 LDS R4, [UR60+0x8] ;  /* 0x0000083cff04a984 */ /* 0x01cea40008000800 */
[----:B--2---:R-:W-:-:S05]  /*0b50*/  @!P2 LOP3.LUT R4, R4, 0x8000, RZ, 0xb8, !PT ;  /* 0x000080000404a812 */ /* 0x004fca00078eb8ff */
[----:B------:R4:W-:Y:S02]  /*0b60*/  @!P2 STS [UR60+0x8], R4 ;  /* 0x00000804ff00a988 */ /* 0x0009e4000800083c */
.L_x_27:
[----:B------:R-:W-:Y:S05]  /*0b70*/  BSYNC B3 ;  /* 0x0000000000037941 */ /* 0x000fea0003800000 */
.L_x_22:
[----:B------:R-:W-:Y:S05]  /*0b80*/  WARPSYNC.ALL ;  /* 0x0000000000007948 */ /* 0x000fea0003800000 */
[----:B------:R-:W-:-:S04]  /*0b90*/  UIADD3 UR7, UR8, 0x80, URZ ;  /* 0x0000008008077890 */ /* 0x000fc8000fffe03f */
[----:B------:R-:W-:-:S04]  /*0ba0*/  UIADD3 UR6, UP0, UR7, UR52, URZ ;  /* 0x0000003407067290 */ /* 0x000fc8000ff1e03f */
[----:B------:R-:W-:Y:S01]  /*0bb0*/  ULEA.HI.X.SX32 UR7, UR7, UR53, 0x1, UP0 ;  /* 0x0000003507077291 */ /* 0x000fe200080f0e3f */
[----:B------:R-:W-:Y:S11]  /*0bc0*/  @P0 BRA `(.L_x_28) ;  /* 0x0000000000280947 */ /* 0x000ff60003800000 */
[----:B--234-:R-:W2:Y:S01]  /*0bd0*/  S2R R4, SR_LANEID ;  /* 0x0000000000047919 */ /* 0x01cea20000000000 */
[----:B------:R-:W-:Y:S05]  /*0be0*/  WARPSYNC.ALL ;  /* 0x0000000000007948 */ /* 0x000fea0003800000 */
[----:B--2---:R-:W-:-:S05]  /*0bf0*/  IMAD.SHL.U32 R8, R4, 0x4, RZ ;  /* 0x0000000404087824 */ /* 0x004fca00078e00ff */
[----:B------:R-:W2:Y:S01]  /*0c00*/  LDS R7, [R8+UR60] ;  /* 0x0000003c08077984 */ /* 0x000ea20008000800 */
[----:B------:R-:W-:-:S05]  /*0c10*/  IADD3 R4, P1, R8, UR6, RZ ;  /* 0x0000000608047c10 */ /* 0x000fca000ff3e0ff */
[----:B------:R-:W-:-:S05]  /*0c20*/  IMAD.X R5, RZ, RZ, UR7, P1 ;  /* 0x00000007ff057e24 */ /* 0x000fca00088e06ff */
[----:B--2---:R2:W5:Y:S01]  /*0c30*/  ATOMG.E.EXCH.STRONG.GPU PT, RZ, [R4], R7 ;  /* 0x0000000704ff73a8 */ /* 0x00456200041ee100 */
[----:B------:R-:W-:-:S04]  /*0c40*/  DEPBAR {5,4,3,2,1,0} ;  /* 0x0000003f0000791a */ /* 0x000fc80000000000 */
[----:B------:R2:W-:Y:S01]  /*0c50*/  UTMACCTL.IV [UR6] ;  /* 0x00000000060079b9 */ /* 0x0005e20008000000 */
[----:B------:R-:W-:Y:S01]  /*0c60*/  NOP ;  /* 0x0000000000007918 */ /* 0x000fe20000000000 */
.L_x_28:
[----:B------:R-:W-:Y:S05]  /*0c70*/  @P0 BRA `(.L_x_29) ;  /* 0x00000000000c0947 */ /* 0x000fea0003800000 */
[----:B------:R0:W-:Y:S01]  /*0c80*/  UTMACMDFLUSH ;  /* 0x00000000000079b7 */ /* 0x0001e20000000000 */
[----:B------:R-:W-:Y:S05]  /*0c90*/  @P0 BRA `(.L_x_29) ;  /* 0x0000000000040947 */ /* 0x000fea0003800000 */
[----:B------:R-:W-:-:S04]  /*0ca0*/  DEPBAR.LE SB0, 0x0 ;  /* 0x000080000000791a */ /* 0x000fc80000000000 */
.L_x_29:
[----:B------:R-:W-:Y:S05]  /*0cb0*/  WARPSYNC.ALL ;  /* 0x0000000000007948 */ /* 0x000fea0003800000 */
[----:B-----5:R-:W-:Y:S06]  /*0cc0*/  BAR.SYNC.DEFER_BLOCKING 0x0 ;  /* 0x0000000000007b1d */ /* 0x020fec0000010000 */
[----:B------:R-:W-:Y:S02]  /*0cd0*/  BSSY B3, `(.L_x_30) ;  /* 0x000000b000037945 */ /* 0x000fe40003800000 */
[----:B------:R-:W-:Y:S06]  /*0ce0*/  BAR.SYNC.DEFER_BLOCKING 0x0 ;  /* 0x0000000000007b1d */ /* 0x000fec0000010000 */
[----:B------:R1:W-:Y:S01]  /*0cf0*/  @!P0 STS [R12], RZ ;  /* 0x000000ff0c008388 */ /* 0x0003e20000000800 */
[----:B------:R-:W-:Y:S01]  /*0d00*/  NOP ;  /* 0x0000000000007918 */ /* 0x000fe20000000000 */
[----:B------:R-:W-:Y:S05]  /*0d10*/  @P2 BRA `(.L_x_31) ;  /* 0x0000000000182947 */ /* 0x000fea0003800000 */
[----:B--234-:R-:W2:Y:S01]  /*0d20*/  LDS R4, [UR60+0x8] ;  /* 0x0000083cff047984 */ /* 0x01cea20008000800 */
[----:B------:R-:W3:Y:S01]  /*0d30*/  LDC.64 R8, c[0x0][0x220] ;  /* 0x00008800ff087b82 */ /* 0x000ee20000000a00 */
[----:B------:R-:W-:Y:S02]  /*0d40*/  IMAD.MOV.U32 R5, RZ, RZ, 0x70 ;  /* 0x00000070ff057424 */ /* 0x000fe400078e00ff */
[----:B---3--:R3:W-:Y:S03]  /*0d50*/  STS.64 [UR60], R8 ;  /* 0x00000008ff007988 */ /* 0x0087e60008000a3c */
[----:B--2---:R-:W-:-:S05]  /*0d60*/  LOP3.LUT R4, R4, 0x10, R5, 0xd8, !PT ;  /* 0x0000001004047812 */ /* 0x004fca00078ed805 */
[----:B------:R3:W-:Y:S02]  /*0d70*/  STS [UR60+0x8], R4 ;  /* 0x00000804ff007988 */ /* 0x0007e4000800083c */
.L_x_31:
[----:B--2---:R-:W-:Y:S05]  /*0d80*/  BSYNC B3 ;  /* 0x0000000000037941 */ /* 0x004fea0003800000 */
.L_x_30:
[----:B------:R-:W-:Y:S04]  /*0d90*/  BSSY B4, `(.L_x_32) ;  /* 0x0000011000047945 */ /* 0x000fe80003800000 */
[----:B------:R-:W-:Y:S04]  /*0da0*/  BSSY B3, `(.L_x_33) ;  /* 0x000000e000037945 */ /* 0x000fe80003800000 */
[----:B------:R-:W-:Y:S05]  /*0db0*/  @P2 BRA `(.L_x_34) ;  /* 0x0000000000242947 */ /* 0x000fea0003800000 */
[----:B---34-:R-:W2:Y:S01]  /*0dc0*/  LDS R4, [UR60+0x34] ;  /* 0x0000343cff047984 */ /* 0x018ea20008000800 */
[----:B------:R-:W-:-:S05]  /*0dd0*/  IMAD.MOV.U32 R5, RZ, RZ, 0x3f000000 ;  /* 0x3f000000ff057424 */ /* 0x000fca00078e00ff */
[----:B--2---:R-:W-:-:S05]  /*0de0*/  LOP3.LUT R4, R4, 0xff000000, R5, 0xb8, !PT ;  /* 0xff00000004047812 */ /* 0x004fca00078eb805 */
[----:B------:R2:W-:Y:S01]  /*0df0*/  STS [UR60+0x34], R4 ;  /* 0x00003404ff007988 */ /* 0x0005e2000800083c */
[----:B------:R-:W-:Y:S05]  /*0e00*/  @P2 BRA `(.L_x_35) ;  /* 0x00000000001c2947 */ /* 0x000fea0003800000 */
[----:B--2---:R-:W2:Y:S01]  /*0e10*/  LDS R4, [UR60+0x38] ;  /* 0x0000383cff047984 */ /* 0x004ea20008000800 */
[----:B------:R-:W-:-:S05]  /*0e20*/  IMAD.MOV.U32 R5, RZ, RZ, 0xff ;  /* 0x000000ffff057424 */ /* 0x000fca00078e00ff */
[----:B--2---:R-:W-:-:S05]  /*0e30*/  LOP3.LUT R4, R4, 0xff, R5, 0xb8, !PT ;  /* 0x000000ff04047812 */ /* 0x004fca00078eb805 */
[----:B------:R2:W-:Y:S02]  /*0e40*/  STS [UR60+0x38], R4 ;  /* 0x00003804ff007988 */ /* 0x0005e4000800083c */
.L_x_34:
[----:B------:R-:W-:Y:S05]  /*0e50*/  @P2 BREAK B3 ;  /* 0x0000000000032942 */ /* 0x000fea0003800000 */
[----:B------:R-:W-:Y:S05]  /*0e60*/  @P2 BRA `(.L_x_36) ;  /* 0x00000000000c2947 */ /* 0x000fea0003800000 */
[----:B------:R1:W-:Y:S02]  /*0e70*/  STS [UR60+0x20], R0 ;  /* 0x00002000ff007988 */ /* 0x0003e4000800083c */
.L_x_35:
[----:B------:R-:W-:Y:S05]  /*0e80*/  BSYNC B3 ;  /* 0x0000000000037941 */ /* 0x000fea0003800000 */
.L_x_33:
[----:B------:R1:W-:Y:S02]  /*0e90*/  @!P2 STS [UR60+0x24], R6 ;  /* 0x00002406ff00a988 */ /* 0x0003e4000800083c */
.L_x_36:
[----:B------:R-:W-:Y:S05]  /*0ea0*/  BSYNC B4 ;  /* 0x0000000000047941 */ /* 0x000fea0003800000 */
.L_x_32:
[----:B------:R-:W-:Y:S05]  /*0eb0*/  WARPSYNC.ALL ;  /* 0x0000000000007948 */ /* 0x000fea0003800000 */
[----:B------:R-:W-:Y:S04]  /*0ec0*/  BSSY B4, `(.L_x_37) ;  /* 0x000000e000047945 */ /* 0x000fe80003800000 */
[----:B------:R-:W-:Y:S05]  /*0ed0*/  @P2 BRA `(.L_x_38) ;  /* 0x0000000000302947 */ /* 0x000fea0003800000 */
[----:B--234-:R-:W2:Y:S01]  /*0ee0*/  LDS R4, [UR60+0x34] ;  /* 0x0000343cff047984 */ /* 0x01cea20008000800 */
[----:B------:R-:W3:Y:S03]  /*0ef0*/  LDC.64 R8, c[0x0][0x248] ;  /* 0x00009200ff087b82 */ /* 0x000ee60000000a00 */
[----:B-1----:R-:W1:Y:S01]  /*0f00*/  LDS R0, [UR60+0x1c] ;  /* 0x00001c3cff007984 */ /* 0x002e620008000800 */
[C---:B---3--:R-:W-:Y:S01]  /*0f10*/  SHF.L.U64.HI R6, R8.reuse, 0x1, R9 ;  /* 0x0000000108067819 */ /* 0x048fe20000010209 */
[----:B------:R-:W-:-:S03]  /*0f20*/  IMAD.SHL.U32 R5, R8, 0x2, RZ ;  /* 0x0000000208057824 */ /* 0x000fc600078e00ff */
[--C-:B------:R-:W-:Y:S02]  /*0f30*/  SHF.R.U32.HI R7, RZ, 0x4, R6.reuse ;  /* 0x00000004ff077819 */ /* 0x100fe40000011606 */
[----:B------:R-:W-:-:S05]  /*0f40*/  SHF.R.U64 R5, R5, 0x4, R6 ;  /* 0x0000000405057819 */ /* 0x000fca0000001206 */
[----:B------:R3:W-:Y:S01]  /*0f50*/  STS [UR60+0xc], R5 ;  /* 0x00000c05ff007988 */ /* 0x0007e2000800083c */
[----:B--2---:R-:W-:Y:S02]  /*0f60*/  LOP3.LUT R4, R4, 0x7, RZ, 0xb8, !PT ;  /* 0x0000000704047812 */ /* 0x004fe400078eb8ff */
[----:B-1----:R-:W-:-:S03]  /*0f70*/  LOP3.LUT R0, R0, 0xf, R7, 0xb8, !PT ;  /* 0x0000000f00007812 */ /* 0x002fc600078eb807 */
[----:B------:R3:W-:Y:S04]  /*0f80*/  STS [UR60+0x34], R4 ;  /* 0x00003404ff007988 */ /* 0x0007e8000800083c */
[----:B------:R3:W-:Y:S02]  /*0f90*/  STS [UR60+0x1c], R0 ;  /* 0x00001c00ff007988 */ /* 0x0007e4000800083c */
.L_x_38:
[----:B------:R-:W-:Y:S05]  /*0fa0*/  BSYNC B4 ;  /* 0x0000000000047941 */ /* 0x000fea0003800000 */
.L_x_37:
[----:B------:R-:W-:Y:S04]  /*0fb0*/  BSSY B4, `(.L_x_39) ;  /* 0x000001a000047945 */ /* 0x000fe80003800000 */
[----:B------:R-:W-:Y:S04]  /*0fc0*/  BSSY B5, `(.L_x_40) ;  /* 0x0000015000057945 */ /* 0x000fe80003800000 */
[----:B------:R-:W-:Y:S05]  /*0fd0*/  @P2 BRA `(.L_x_41) ;  /* 0x0000000000202947 */ /* 0x000fea0003800000 */
[----:B-1-3--:R-:W1:Y:S02]  /*0fe0*/  LDS R0, [UR60+0x34] ;  /* 0x0000343cff007984 */ /* 0x00ae640008000800 */
[----:B-1----:R-:W-:-:S05]  /*0ff0*/  LOP3.LUT R0, R0, 0x38, RZ, 0xb8, !PT ;  /* 0x0000003800007812 */ /* 0x002fca00078eb8ff */
[----:B------:R1:W-:Y:S01]  /*1000*/  STS [UR60+0x34], R0 ;  /* 0x00003400ff007988 */ /* 0x0003e2000800083c */
[----:B------:R-:W-:Y:S05]  /*1010*/  @P2 BRA `(.L_x_42) ;  /* 0x0000000000202947 */ /* 0x000fea0003800000 */
[----:B-1----:R-:W1:Y:S01]  /*1020*/  LDS R0, [UR60+0x8] ;  /* 0x0000083cff007984 */ /* 0x002e620008000800 */
[----:B------:R-:W-:-:S05]  /*1030*/  IMAD.MOV.U32 R5, RZ, RZ, 0x780 ;  /* 0x00000780ff057424 */ /* 0x000fca00078e00ff */
[----:B-1----:R-:W-:-:S05]  /*1040*/  LOP3.LUT R0, R0, 0x300, R5, 0xd8, !PT ;  /* 0x0000030000007812 */ /* 0x002fca00078ed805 */
[----:B------:R1:W-:Y:S02]  /*1050*/  STS [UR60+0x8], R0 ;  /* 0x00000800ff007988 */ /* 0x0003e4000800083c */
.L_x_41:
[----:B------:R-:W-:Y:S05]  /*1060*/  @P2 BRA `(.L_x_43) ;  /* 0x0000000000282947 */ /* 0x000fea0003800000 */
[----:B-1-3--:R-:W1:Y:S02]  /*1070*/  LDS R0, [UR60+0x8] ;  /* 0x0000083cff007984 */ /* 0x00ae640008000800 */
[----:B-1----:R-:W-:-:S05]  /*1080*/  LOP3.LUT R0, R0, 0x1800, RZ, 0xb8, !PT ;  /* 0x0000180000007812 */ /* 0x002fca00078eb8ff */
[----:B------:R3:W-:Y:S02]  /*1090*/  STS [UR60+0x8], R0 ;  /* 0x00000800ff007988 */ /* 0x0007e4000800083c */
.L_x_42:
[----:B------:R-:W-:Y:S05]  /*10a0*/  @P2 BREAK B5 ;  /* 0x0000000000052942 */ /* 0x000fea0003800000 */
[----:B------:R-:W-:Y:S05]  /*10b0*/  @P2 BRA `(.L_x_44) ;  /* 0x0000000000242947 */ /* 0x000fea0003800000 */
[----:B-1-3--:R-:W1:Y:S01]  /*10c0*/  LDS R0, [UR60+0x8] ;  /* 0x0000083cff007984 */ /* 0x00ae620008000800 */
[----:B------:R-:W-:-:S05]  /*10d0*/  IMAD.MOV.U32 R5, RZ, RZ, 0x6000 ;  /* 0x00006000ff057424 */ /* 0x000fca00078e00ff */
[----:B-1----:R-:W-:-:S04]  /*10e0*/  LOP3.LUT R0, R0, 0x6000, R5, 0xd8, !PT ;  /* 0x0000600000007812 */ /* 0x002fc800078ed805 */
[----:B------:R-:W-:-:S05]  /*10f0*/  LOP3.LUT R0, R0, 0x400000, RZ, 0xb8, !PT ;  /* 0x0040000000007812 */ /* 0x000fca00078eb8ff */
[----:B------:R1:W-:Y:S02]  /*1100*/  STS [UR60+0x8], R0 ;  /* 0x00000800ff007988 */ /* 0x0003e4000800083c */
.L_x_43:
[----:B------:R-:W-:Y:S05]  /*1110*/  BSYNC B5 ;  /* 0x0000000000057941 */ /* 0x000fea0003800000 */
.L_x_40:
[----:B-1-3--:R-:W1:Y:S02]  /*1120*/  @!P2 LDS R0, [UR60+0x8] ;  /* 0x0000083cff00a984 */ /* 0x00ae640008000800 */
[----:B-1----:R-:W-:-:S05]  /*1130*/  @!P2 LOP3.LUT R0, R0, 0x8000, RZ, 0xb8, !PT ;  /* 0x000080000000a812 */ /* 0x002fca00078eb8ff */
[----:B------:R1:W-:Y:S02]  /*1140*/  @!P2 STS [UR60+0x8], R0 ;  /* 0x00000800ff00a988 */ /* 0x0003e4000800083c */
.L_x_44:
[----:B------:R-:W-:Y:S05]  /*1150*/  BSYNC B4 ;  /* 0x0000000000047941 */ /* 0x000fea0003800000 */
.L_x_39:
[----:B------:R-:W-:Y:S05]  /*1160*/  WARPSYNC.ALL ;  /* 0x0000000000007948 */ /* 0x000fea0003800000 */
[----:B------:R1:W-:Y:S01]  /*1170*/  STL [R1], RZ ;  /* 0x000000ff01007387 */ /* 0x0003e20000100800 */
[----:B------:R-:W-:Y:S01]  /*1180*/  UIADD3 UR8, UR8, 0x100, URZ ;  /* 0x0000010008087890 */ /* 0x000fe2000fffe03f */
[----:B------:R-:W-:Y:S02]  /*1190*/  ISETP.GE.AND P1, PT, R13, 0x1, PT ;  /* 0x000000010d00780c */ /* 0x000fe40003f26270 */
[----:B------:R-:W-:Y:S01]  /*11a0*/  SHF.R.U32.HI R6, RZ, 0x5, R3 ;  /* 0x00000005ff067819 */ /* 0x000fe20000011603 */
[----:B------:R-:W-:-:S04]  /*11b0*/  UIADD3 UR52, UP0, UR8, UR52, URZ ;  /* 0x0000003408347290 */ /* 0x000fc8000ff1e03f */
[----:B------:R-:W-:Y:S01]  /*11c0*/  ULEA.HI.X.SX32 UR53, UR8, UR53, 0x1, UP0 ;  /* 0x0000003508357291 */ /* 0x000fe200080f0e3f */
[----:B-1----:R-:W-:Y:S11]  /*11d0*/  @P0 BRA `(.L_x_45) ;  /* 0x0000000000280947 */ /* 0x002ff60003800000 */
[----:B---3--:R-:W1:Y:S01]  /*11e0*/  S2R R0, SR_LANEID ;  /* 0x0000000000007919 */ /* 0x008e620000000000 */
[----:B------:R-:W-:Y:S05]  /*11f0*/  WARPSYNC.ALL ;  /* 0x0000000000007948 */ /* 0x000fea0003800000 */
[----:B-1----:R-:W-:-:S05]  /*1200*/  IMAD.SHL.U32 R0, R0, 0x4, RZ ;  /* 0x0000000400007824 */ /* 0x002fca00078e00ff */
[----:B------:R-:W1:Y:S01]  /*1210*/  LDS R7, [R0+UR60] ;  /* 0x0000003c00077984 */ /* 0x000e620008000800 */
[----:B--2-4-:R-:W-:-:S05]  /*1220*/  IADD3 R4, P3, R0, UR52, RZ ;  /* 0x0000003400047c10 */ /* 0x014fca000ff7e0ff */
[----:B------:R-:W-:-:S05]  /*1230*/  IMAD.X R5, RZ, RZ, UR53, P3 ;  /* 0x00000035ff057e24 */ /* 0x000fca00098e06ff */
[----:B-1----:R1:W5:Y:S01]  /*1240*/  ATOMG.E.EXCH.STRONG.GPU PT, RZ, [R4], R7 ;  /* 0x0000000704ff73a8 */ /* 0x00236200041ee100 */
[----:B------:R-:W-:-:S04]  /*1250*/  DEPBAR {5,4,3,2,1,0} ;  /* 0x0000003f0000791a */ /* 0x000fc80000000000 */
[----:B------:R1:W-:Y:S01]  /*1260*/  UTMACCTL.IV [UR52] ;  /* 0x00000000340079b9 */ /* 0x0003e20008000000 */
[----:B------:R-:W-:Y:S01]  /*1270*/  NOP ;  /* 0x0000000000007918 */ /* 0x000fe20000000000 */
.L_x_45:
[----:B------:R-:W-:Y:S05]  /*1280*/  @P0 BRA `(.L_x_46) ;  /* 0x00000000000c0947 */ /* 0x000fea0003800000 */
[----:B------:R0:W-:Y:S01]  /*1290*/  UTMACMDFLUSH ;  /* 0x00000000000079b7 */ /* 0x0001e20000000000 */
[----:B------:R-:W-:Y:S05]  /*12a0*/  @P0 BRA `(.L_x_46) ;  /* 0x0000000000040947 */ /* 0x000fea0003800000 */
[----:B------:R-:W-:-:S04]  /*12b0*/  DEPBAR.LE SB0, 0x0 ;  /* 0x000080000000791a */ /* 0x000fc80000000000 */
.L_x_46:
[----:B------:R1:W-:Y:S01]  /*12c0*/  STL [R1+0x4], RZ ;  /* 0x000004ff01007387 */ /* 0x0003e20000100800 */
[----:B------:R-:W-:Y:S05]  /*12d0*/  WARPSYNC.ALL ;  /* 0x0000000000007948 */ /* 0x000fea0003800000 */
[----:B------:R1:W-:Y:S01]  /*12e0*/  STL [R1+0x8], RZ ;  /* 0x000008ff01007387 */ /* 0x0003e20000100800 */
[----:B-----5:R-:W-:Y:S01]  /*12f0*/  VOTEU.ALL UP0, P2 ;  /* 0x00000000003f7886 */ /* 0x020fe20001000000 */
[----:B------:R-:W-:Y:S01]  /*1300*/  UMOV UR8, 0x1 ;  /* 0x0000000100087882 */ /* 0x000fe20000000000 */
[----:B------:R-:W-:Y:S01]  /*1310*/  VOTEU.ALL UP1, P2 ;  /* 0x00000000003f7886 */ /* 0x000fe20001020000 */
[----:B------:R1:W-:Y:S01]  /*1320*/  STL [R1+0xc], RZ ;  /* 0x00000cff01007387 */ /* 0x0003e20000100800 */
[----:B------:R-:W-:Y:S01]  /*1330*/  R2UR UR58, R6 ;  /* 0x00000000063a72ca */ /* 0x000fe200000e0000 */
[----:B------:R-:W-:-:S04]  /*1340*/  @!UP0 UIADD3 UR12, -UR8, 0x100000, URZ ;  /* 0x00100000080c8890 */ /* 0x000fc8000fffe13f */
[----:B------:R-:W-:Y:S02]  /*1350*/  @!UP0 USHF.L.U32 UR13, UR12, 0xb, URZ ;  /* 0x0000000b0c0d8899 */ /* 0x000fe4000800063f */
[----:B------:R-:W-:Y:S01]  /*1360*/  @!UP0 USHF.L.U32 UR12, UR12, 0x1, URZ ;  /* 0x000000010c0c8899 */ /* 0x000fe2000800063f */
[----:B------:R-:W-:Y:S01]  /*1370*/  CS2R R152, SRZ ;  /* 0x0000000000987805 */ /* 0x000fe2000001ff00 */
[----:B------:R1:W-:Y:S01]  /*1380*/  STL [R1+0x10], RZ ;  /* 0x000010ff01007387 */ /* 0x0003e20000100800 */
[----:B------:R-:W-:-:S04]  /*1390*/  @!UP0 UIADD3 UR8, -UR8, 0x100000, URZ ;  /* 0x0010000008088890 */ /* 0x000fc8000fffe13f */
[----:B------:R-:W-:Y:S02]  /*13a0*/  @!UP0 USHF.L.U32 UR9, UR8, 0xb, URZ ;  /* 0x0000000b08098899 */ /* 0x000fe4000800063f */
[----:B------:R-:W-:Y:S01]  /*13b0*/  @!UP0 USHF.L.U32 UR8, UR8, 0x1, URZ ;  /* 0x0000000108088899 */ /* 0x000fe2000800063f */
[----:B------:R-:W-:Y:S01]  /*13c0*/  CS2R R154, SRZ ;  /* 0x00000000009a7805 */ /* 0x000fe2000001ff00 */
[----:B------:R-:W-:Y:S01]  /*13d0*/  VOTEU.ALL UP0, P2 ;  /* 0x00000000003f7886 */ /* 0x000fe20001000000 */
[----:B------:R1:W-:Y:S01]  /*13e0*/  STL [R1+0x14], RZ ;  /* 0x000014ff01007387 */ /* 0x0003e20000100800 */
[----:B------:R-:W-:Y:S01]  /*13f0*/  USHF.L.U32 UR11, UR54, 0x7, URZ ;  /* 0x00000007360b7899 */ /* 0x000fe2000800063f */
[----:B------:R-:W-:Y:S01]  /*1400*/  CS2R R156, SRZ ;  /* 0x00000000009c7805 */ /* 0x000fe2000001ff00 */
[----:B------:R-:W-:Y:S01]  /*1410*/  USHF.L.U32 UR15, UR55, 0x8, URZ ;  /* 0x00000008370f7899 */ /* 0x000fe2000800063f */
[----:B------:R1:W-:Y:S01]  /*1420*/  STL [R1+0x18], RZ ;  /* 0x000018ff01007387 */ /* 0x0003e20000100800 */
[----:B------:R-:W-:-:S02]  /*1430*/  CS2R R158, SRZ ;  /* 0x00000000009e7805 */ /* 0x000fc4000001ff00 */
[----:B------:R-:W-:Y:S02]  /*1440*/  CS2R R160, SRZ ;  /* 0x0000000000a07805 */ /* 0x000fe4000001ff00 */
[----:B------:R-:W-:Y:S01]  /*1450*/  CS2R R162, SRZ ;  /* 0x0000000000a27805 */ /* 0x000fe2000001ff00 */
[----:B------:R1:W-:Y:S01]  /*1460*/  STL [R1+0x1c], RZ ;  /* 0x00001cff01007387 */ /* 0x0003e20000100800 */
[----:B------:R-:W-:Y:S02]  /*1470*/  CS2R R164, SRZ ;  /* 0x0000000000a47805 */ /* 0x000fe4000001ff00 */
[----:B------:R-:W-:Y:S02]  /*1480*/  CS2R R166, SRZ ;  /* 0x0000000000a67805 */ /* 0x000fe4000001ff00 */
[----:B------:R-:W-:Y:S01]  /*1490*/  CS2R R168, SRZ ;  /* 0x0000000000a87805 */ /* 0x000fe2000001ff00 */
        /* <DEDUP_REMOVED lines=96> */
[----:B------:R-:W-:Y:S01]  /*1aa0*/  BAR.SYNC.DEFER_BLOCKING 0x0 ;  /* 0x0000000000007b1d */ /* 0x000fe20000010000 */
[----:B------:R-:W-:-:S02]  /*1ab0*/  CS2R R58, SRZ ;  /* 0x00000000003a7805 */ /* 0x000fc4000001ff00 */
[----:B------:R-:W-:Y:S02]  /*1ac0*/  CS2R R60, SRZ ;  /* 0x00000000003c7805 */ /* 0x000fe4000001ff00 */
[----:B------:R-:W-:Y:S02]  /*1ad0*/  CS2R R62, SRZ ;  /* 0x00000000003e7805 */ /* 0x000fe4000001ff00 */
[----:B------:R-:W-:Y:S02]  /*1ae0*/  CS2R R64, SRZ ;  /* 0x0000000000407805 */ /* 0x000fe4000001ff00 */
        /* <DEDUP_REMOVED lines=13> */
[----:B------:R-:W-:Y:S01]  /*1bc0*/  CS2R R86, SRZ ;  /* 0x0000000000567805 */ /* 0x000fe2000001ff00 */
[----:B------:R1:W-:Y:S04]  /*1bd0*/  STL [R1+0x8c], RZ ;  /* 0x00008cff01007387 */ /* 0x0003e80000100800 */
[----:B------:R1:W-:Y:S04]  /*1be0*/  STL [R1+0x90], RZ ;  /* 0x000090ff01007387 */ /* 0x0003e80000100800 */
[----:B------:R-:W2:Y:S02]  /*1bf0*/  FENCE.VIEW.ASYNC.S ;  /* 0x00000000000073c6 */ /* 0x000ea40000000000 */
[----:B--2---:R1:W2:Y:S02]  /*1c00*/  @!UP0 SYNCS.EXCH.64 URZ, [UR60+0x30000], UR12 ;  /* 0x0300000c3c3f85b2 */ /* 0x0042a40008000100 */
[----:B------:R1:W-:Y:S04]  /*1c10*/  STL [R1+0x94], RZ ;  /* 0x000094ff01007387 */ /* 0x0003e80000100800 */
        /* <DEDUP_REMOVED lines=18> */
[----:B------:R1:W-:Y:S01]  /*1d40*/  STL [R1+0xe0], RZ ;  /* 0x0000e0ff01007387 */ /* 0x0003e20000100800 */
[----:B--2---:R-:W-:Y:S06]  /*1d50*/  BAR.SYNC.DEFER_BLOCKING 0x0 ;  /* 0x0000000000007b1d */ /* 0x004fec0000010000 */
[----:B------:R1:W-:Y:S04]  /*1d60*/  STL [R1+0xe4], RZ ;  /* 0x0000e4ff01007387 */ /* 0x0003e80000100800 */
[----:B------:R1:W-:Y:S04]  /*1d70*/  STL [R1+0xe8], RZ ;  /* 0x0000e8ff01007387 */ /* 0x0003e80000100800 */
[----:B------:R1:W-:Y:S04]  /*1d80*/  STL [R1+0xec], RZ ;  /* 0x0000ecff01007387 */ /* 0x0003e80000100800 */
[----:B------:R1:W-:Y:S04]  /*1d90*/  STL [R1+0xf0], RZ ;  /* 0x0000f0ff01007387 */ /* 0x0003e80000100800 */
[----:B------:R1:W-:Y:S01]  /*1da0*/  STL [R1+0xf4], RZ ;  /* 0x0000f4ff01007387 */ /* 0x0003e20000100800 */
[----:B------:R1:W2:Y:S03]  /*1db0*/  @!UP1 SYNCS.EXCH.64 URZ, [UR60+0x30008], UR8 ;  /* 0x030008083c3f95b2 */ /* 0x0002a60008000100 */
[----:B------:R1:W-:Y:S04]  /*1dc0*/  STL [R1+0xf8], RZ ;  /* 0x0000f8ff01007387 */ /* 0x0003e80000100800 */
[----:B------:R1:W-:Y:S01]  /*1dd0*/  STL [R1+0xfc], RZ ;  /* 0x0000fcff01007387 */ /* 0x0003e20000100800 */
[----:B------:R-:W-:Y:S05]  /*1de0*/  @!P1 BRA `(.L_x_47) ;  /* 0x0000001c00989947 */ /* 0x000fea0003800000 */
[----:B------:R1:W-:Y:S01]  /*1df0*/  STL [R1], RZ ;  /* 0x000000ff01007387 */ /* 0x0003e20000100800 */
[----:B------:R-:W-:Y:S02]  /*1e00*/  CS2R R152, SRZ ;  /* 0x0000000000987805 */ /* 0x000fe4000001ff00 */
        /* <DEDUP_REMOVED lines=127> */
[----:B------:R-:W-:Y:S01]  /*2600*/  UMOV UR57, URZ ;  /* 0x0000003f00397c82 */ /* 0x000fe20008000000 */
[----:B------:R-:W-:-:S02]  /*2610*/  UMOV UR56, URZ ;  /* 0x0000003f00387c82 */ /* 0x000fc40008000000 */
        /* <DEDUP_REMOVED lines=30> */
[----:B------:R1:W-:Y:S02]  /*2800*/  STL [R1+0xfc], RZ ;  /* 0x0000fcff01007387 */ /* 0x0003e40000100800 */
.L_x_49:
[----:B--2---:R-:W-:Y:S01]  /*2810*/  BAR.SYNC.DEFER_BLOCKING 0x0 ;  /* 0x0000000000007b1d */ /* 0x004fe20000010000 */
[----:B------:R-:W-:Y:S01]  /*2820*/  ULEA UR22, UR57, UR60, 0x3 ;  /* 0x0000003c39167291 */ /* 0x000fe2000f8e183f */
[----:B---3--:R-:W-:Y:S01]  /*2830*/  @!P2 IMAD.MOV.U32 R0, RZ, RZ, 0x18000 ;  /* 0x00018000ff00a424 */ /* 0x008fe200078e00ff */
[----:B------:R-:W-:Y:S01]  /*2840*/  ELECT P0, URZ, PT ;  /* 0x00000000003f782f */ /* 0x000fe20003800000 */
[----:B------:R-:W-:-:S03]  /*2850*/  ULEA UR20, UR57, UR60, 0x10 ;  /* 0x0000003c39147291 */ /* 0x000fc6000f8e803f */
[----:B------:R-:W-:Y:S01]  /*2860*/  ISETP.LT.U32.AND P0, PT, R2, 0x40, P0 ;  /* 0x000000400200780c */ /* 0x000fe20000701070 */
[----:B-1----:R-:W-:Y:S01]  /*2870*/  ULOP3.LUT UR9, UR58, 0x1, URZ, 0xc0, !UPT ;  /* 0x000000013a097892 */ /* 0x002fe2000f8ec03f */
[----:B------:R-:W-:-:S03]  /*2880*/  ELECT P1, URZ, PT ;  /* 0x00000000003f782f */ /* 0x000fc60003820000 */
[----:B------:R-:W-:Y:S02]  /*2890*/  ULEA UR12, UR9, UR20, 0xf ;  /* 0x00000014090c7291 */ /* 0x000fe4000f8e783f */
[----:B------:R-:W-:Y:S01]  /*28a0*/  ULEA UR14, UR9, UR56, 0x6 ;  /* 0x00000038090e7291 */ /* 0x000fe2000f8e303f */
[----:B------:R-:W-:Y:S01]  /*28b0*/  ISETP.LT.U32.AND P1, PT, R2, 0x40, P1 ;  /* 0x000000400200780c */ /* 0x000fe20000f21070 */
[----:B------:R-:W-:-:S04]  /*28c0*/  ULEA UR8, UR57, UR60, 0xf ;  /* 0x0000003c39087291 */ /* 0x000fc8000f8e783f */
[----:B------:R-:W-:Y:S01]  /*28d0*/  VOTEU.ANY UP0, P0 ;  /* 0x00000000003f7886 */ /* 0x000fe20000000100 */
[----:B------:R-:W-:Y:S01]  /*28e0*/  VOTEU.ANY UP2, P0 ;  /* 0x00000000003f7886 */ /* 0x000fe20000040100 */
[----:B------:R-:W-:Y:S01]  /*28f0*/  UIADD3 UR21, UR8, 0x20000, URZ ;  /* 0x0002000008157890 */ /* 0x000fe2000fffe03f */
[----:B------:R1:W-:Y:S01]  /*2900*/  @!P2 SYNCS.ARRIVE.TRANS64 RZ, [UR22+0x30000], R0 ;  /* 0x03000000ffffa9a7 */ /* 0x0003e20008000016 */
[----:B------:R2:W-:Y:S06]  /*2910*/  MEMBAR.ALL.CTA ;  /* 0x0000000000007992 */ /* 0x0005ec0000008000 */
[----:B--2---:R-:W2:Y:S01]  /*2920*/  FENCE.VIEW.ASYNC.S ;  /* 0x00000000000073c6 */ /* 0x004ea20000000000 */
[----:B------:R-:W-:Y:S01]  /*2930*/  @UP0 UIADD3 UR13, UR22, 0x30000, URZ ;  /* 0x00030000160d0890 */ /* 0x000fe2000fffe03f */
[----:B------:R-:W-:Y:S01]  /*2940*/  @UP0 UMOV UR16, UR4 ;  /* 0x0000000400100c82 */ /* 0x000fe20008000000 */
[----:B------:R-:W-:Y:S01]  /*2950*/  @UP0 UMOV UR17, UR5 ;  /* 0x0000000500110c82 */ /* 0x000fe20008000000 */
[----:B--2---:R-:W-:Y:S01]  /*2960*/  VOTEU.ANY UP1, P1 ;  /* 0x00000000003f7886 */ /* 0x004fe20000820100 */
[----:B------:R-:W-:Y:S01]  /*2970*/  ULEA UR8, UR9, UR21, 0xe ;  /* 0x0000001509087291 */ /* 0x000fe2000f8e703f */
[----:B-1----:R-:W-:Y:S01]  /*2980*/  IMAD.U32 R0, RZ, RZ, UR59 ;  /* 0x0000003bff007e24 */ /* 0x002fe2000f8e00ff */
[----:B------:R-:W-:Y:S01]  /*2990*/  VOTEU.ANY UP3, P1 ;  /* 0x00000000003f7886 */ /* 0x000fe20000860100 */
[----:B------:R-:W-:Y:S01]  /*29a0*/  UMOV UR10, UR14 ;  /* 0x0000000e000a7c82 */ /* 0x000fe20008000000 */
[----:B------:R-:W-:Y:S01]  /*29b0*/  @UP1 UIADD3 UR9, UR22, 0x30000, URZ ;  /* 0x0003000016091890 */ /* 0x000fe2000fffe03f */
[----:B------:R-:W-:Y:S01]  /*29c0*/  @UP1 UMOV UR18, UR6 ;  /* 0x0000000600121c82 */ /* 0x000fe20008000000 */
[----:B------:R-:W-:Y:S01]  /*29d0*/  @UP1 UMOV UR19, UR7 ;  /* 0x0000000700131c82 */ /* 0x000fe20008000000 */
[----:B------:R-:W-:Y:S01]  /*29e0*/  SHF.L.U32 R0, R0, 0x1f, RZ ;  /* 0x0000001f00007819 */ /* 0x000fe200000006ff */
[----:B------:R-:W-:Y:S06]  /*29f0*/  BAR.SYNC.DEFER_BLOCKING 0x0 ;  /* 0x0000000000007b1d */ /* 0x000fec0000010000 */
[----:B------:R1:W-:Y:S02]  /*2a00*/  @UP2 UTMALDG.2D [UR12], [UR16] ;  /* 0x0000000c100025b4 */ /* 0x0003e40008008000 */
[----:B------:R-:W-:Y:S06]  /*2a10*/  BAR.SYNC.DEFER_BLOCKING 0x0 ;  /* 0x0000000000007b1d */ /* 0x000fec0000010000 */
[----:B------:R1:W-:Y:S02]  /*2a20*/  @UP3 UTMALDG.2D [UR8], [UR18] ;  /* 0x00000008120035b4 */ /* 0x0003e40008008000 */
[----:B------:R-:W-:Y:S06]  /*2a30*/  BAR.SYNC.DEFER_BLOCKING 0x0 ;  /* 0x0000000000007b1d */ /* 0x000fec0000010000 */
[----:B------:R-:W2:Y:S02]  /*2a40*/  SYNCS.PHASECHK.TRANS64.TRYWAIT P0, [UR22+0x30000], R0 ;  /* 0x03000000ff0075a7 */ /* 0x000ea40008000156 */
[----:B-12---:R-:W-:Y:S05]  /*2a50*/  @!P0 BRA `(.L_x_48) ;  /* 0x0000002000b48947 */ /* 0x006fea0003800000 */
.L_x_50:
[----:B------:R-:W-:Y:S01]  /*2a60*/  STL.64 [R1+0x1f8], R86 ;  /* 0x0001f85601007387 */ /* 0x000fe20000100a00 */
[----:B------:R-:W-:Y:S01]  /*2a70*/  USHF.R.U32.HI UR40, URZ, 0x4, UR20 ;  /* 0x000000043f287899 */ /* 0x000fe20008011614 */
[----:B------:R-:W1:Y:S02]  /*2a80*/  LDC R0, c[0x0][0x230] ;  /* 0x00008c00ff007b82 */ /* 0x000e640000000800 */
[----:B------:R-:W-:Y:S04]  /*2a90*/  STL.64 [R1+0x1f0], R84 ;  /* 0x0001f05401007387 */ /* 0x000fe80000100a00 */
        /* <DEDUP_REMOVED lines=29> */
[----:B------:R2:W-:Y:S04]  /*2c70*/  STL.64 [R1+0x100], R24 ;  /* 0x0001001801007387 */ /* 0x0005e80000100a00 */
[----:B--2---:R-:W2:Y:S04]  /*2c80*/  LDL.LU.64 R24, [R1] ;  /* 0x0000000001187983 */ /* 0x004ea80000300a00 */
[----:B------:R-:W2:Y:S04]  /*2c90*/  LDL.LU.64 R26, [R1+0x8] ;  /* 0x00000800011a7983 */ /* 0x000ea80000300a00 */
        /* <DEDUP_REMOVED lines=29> */
[----:B------:R-:W2:Y:S01]  /*2e70*/  LDL.LU.64 R86, [R1+0xf8] ;  /* 0x0000f80001567983 */ /* 0x000ea20000300a00 */
[----:B------:R-:W-:-:S02]  /*2e80*/  USHF.R.U32.HI UR42, URZ, 0x4, UR21 ;  /* 0x000000043f2a7899 */ /* 0x000fc40008011615 */
[----:B------:R-:W-:Y:S02]  /*2e90*/  USGXT.U32 UR40, UR40, 0xe ;  /* 0x0000000e2828789a */ /* 0x000fe40008000000 */
[----:B------:R-:W-:Y:S01]  /*2ea0*/  USGXT.U32 UR42, UR42, 0xe ;  /* 0x0000000e2a2a789a */ /* 0x000fe20008000000 */
[----:B------:R-:W-:Y:S01]  /*2eb0*/  UMOV UR41, 0x40000040 ;  /* 0x4000004000297882 */ /* 0x000fe20000000000 */
[----:B------:R-:W-:Y:S01]  /*2ec0*/  UMOV UR43, 0x40000040 ;  /* 0x40000040002b7882 */ /* 0x000fe20000000000 */
[----:B------:R-:W-:Y:S02]  /*2ed0*/  UIADD3 UR44, UP0, UR40, 0x2, URZ ;  /* 0x00000002282c7890 */ /* 0x000fe4000ff1e03f */
[----:B------:R-:W-:Y:S01]  /*2ee0*/  UIADD3 UR46, UP1, UR42, 0x2, URZ ;  /* 0x000000022a2e7890 */ /* 0x000fe2000ff3e03f */
[----:B------:R-:W-:Y:S01]  /*2ef0*/  UMOV UR8, URZ ;  /* 0x0000003f00087c82 */ /* 0x000fe20008000000 */
[----:B------:R-:W-:Y:S01]  /*2f00*/  UMOV UR9, URZ ;  /* 0x0000003f00097c82 */ /* 0x000fe20008000000 */
[----:B------:R-:W-:-:S02]  /*2f10*/  UIADD3.X UR45, UR8, 0x40000040, URZ, UP0, !UPT ;  /* 0x40000040082d7890 */ /* 0x000fc400087fe43f */
[----:B------:R-:W-:Y:S02]  /*2f20*/  UIADD3.X UR47, UR9, 0x40000040, URZ, UP1, !UPT ;  /* 0x40000040092f7890 */ /* 0x000fe40008ffe43f */
[----:B------:R-:W-:Y:S02]  /*2f30*/  UIADD3.64 UR36, UR44, 0x2, URZ ;  /* 0x000000022c247897 */ /* 0x000fe4000fffe03f */
[----:B------:R-:W-:Y:S02]  /*2f40*/  UIADD3.64 UR38, UR46, 0x2, URZ ;  /* 0x000000022e267897 */ /* 0x000fe4000fffe03f */
[----:B------:R-:W-:Y:S02]  /*2f50*/  UIADD3.64 UR32, UR44, 0x4, URZ ;  /* 0x000000042c207897 */ /* 0x000fe4000fffe03f */
[----:B------:R-:W-:Y:S02]  /*2f60*/  UIADD3.64 UR34, UR46, 0x4, URZ ;  /* 0x000000042e227897 */ /* 0x000fe4000fffe03f */
[----:B------:R-:W-:-:S02]  /*2f70*/  UIADD3.64 UR28, UR44, 0x7fe, URZ ;  /* 0x000007fe2c1c7897 */ /* 0x000fc4000fffe03f */
[----:B------:R-:W-:Y:S02]  /*2f80*/  UIADD3.64 UR30, UR46, 0x3fe, URZ ;  /* 0x000003fe2e1e7897 */ /* 0x000fe4000fffe03f */
[----:B------:R-:W-:Y:S02]  /*2f90*/  UIADD3.64 UR24, UR44, 0x800, URZ ;  /* 0x000008002c187897 */ /* 0x000fe4000fffe03f */
[----:B------:R-:W-:Y:S02]  /*2fa0*/  UIADD3.64 UR26, UR46, 0x400, URZ ;  /* 0x000004002e1a7897 */ /* 0x000fe4000fffe03f */
[----:B------:R-:W-:Y:S02]  /*2fb0*/  UIADD3.64 UR20, UR44, 0x802, URZ ;  /* 0x000008022c147897 */ /* 0x000fe4000fffe03f */
[----:B------:R-:W-:Y:S02]  /*2fc0*/  UIADD3.64 UR22, UR46, 0x402, URZ ;  /* 0x000004022e167897 */ /* 0x000fe4000fffe03f */
[----:B------:R-:W-:-:S02]  /*2fd0*/  UIADD3.64 UR16, UR44, 0x804, URZ ;  /* 0x000008042c107897 */ /* 0x000fc4000fffe03f */
[----:B------:R-:W-:Y:S01]  /*2fe0*/  UIADD3.64 UR18, UR46, 0x404, URZ ;  /* 0x000004042e127897 */ /* 0x000fe2000fffe03f */
[----:B--2---:R-:W-:-:S06]  /*2ff0*/  WARPGROUP.ARRIVE ;  /* 0x00000000000079c5 */ /* 0x004fcc0000000000 */
[----:B------:R-:W-:Y:S03]  /*3000*/  HGMMA.64x128x16.F32 R24, gdesc[UR40], R24, gsb0 ;  /* 0x01e00000281879f0 */ /* 0x000fe60008000818 */
[----:B------:R-:W-:Y:S02]  /*3010*/  WARPGROUP.DEPBAR.LE gsb0, 0x0 ;  /* 0x00008000000079c5 */ /* 0x000fe40000010000 */
[----:B------:R-:W-:-:S07]  /*3020*/  WARPGROUP.ARRIVE ;  /* 0x00000000000079c5 */ /* 0x000fce0000000000 */
        /* <DEDUP_REMOVED lines=15> */
[----:B------:R-:W-:Y:S01]  /*3120*/  HGMMA.64x128x16.F32 R24, gdesc[UR20], R24, gsb0 ;  /* 0x01e00000141879f0 */ /* 0x000fe20008000818 */
[----:B------:R-:W-:Y:S02]  /*3130*/  UIADD3.64 UR40, UR44, 0x1fe, URZ ;  /* 0x000001fe2c287897 */ /* 0x000fe4000fffe03f */
[----:B------:R-:W-:Y:S02]  /*3140*/  WARPGROUP.DEPBAR.LE gsb0, 0x0 ;  /* 0x00008000000079c5 */ /* 0x000fe40000010000 */
[----:B------:R-:W-:-:S07]  /*3150*/  WARPGROUP.ARRIVE ;  /* 0x00000000000079c5 */ /* 0x000fce0000000000 */
[----:B------:R-:W-:Y:S01]  /*3160*/  HGMMA.64x128x16.F32 R24, gdesc[UR16], R24, gsb0 ;  /* 0x01e00000101879f0 */ /* 0x000fe20008000818 */
[----:B------:R-:W-:Y:S01]  /*3170*/  UIADD3.64 UR48, UR44, 0x200, URZ ;  /* 0x000002002c307897 */ /* 0x000fe2000fffe03f */
[----:B------:R-:W-:Y:S01]  /*3180*/  UMOV UR50, UR46 ;  /* 0x0000002e00327c82 */ /* 0x000fe20008000000 */
[----:B------:R-:W-:Y:S01]  /*3190*/  UMOV UR51, UR47 ;  /* 0x0000002f00337c82 */ /* 0x000fe20008000000 */
[----:B------:R-:W-:Y:S02]  /*31a0*/  WARPGROUP.DEPBAR.LE gsb0, 0x0 ;  /* 0x00008000000079c5 */ /* 0x000fe40000010000 */
[----:B------:R-:W-:Y:S01]  /*31b0*/  WARPGROUP.ARRIVE ;  /* 0x00000000000079c5 */ /* 0x000fe20000000000 */
[----:B------:R-:W-:Y:S01]  /*31c0*/  UIADD3.64 UR36, UR44, 0x202, URZ ;  /* 0x000002022c247897 */ /* 0x000fe2000fffe03f */
[----:B------:R-:W-:Y:S04]  /*31d0*/  STL.64 [R1], R24 ;  /* 0x0000001801007387 */ /* 0x000fe80000100a00 */
[----:B------:R-:W-:Y:S01]  /*31e0*/  HGMMA.64x128x16.F32 R152, gdesc[UR40], R152, gsb0 ;  /* 0x01e00000289879f0 */ /* 0x000fe20008000898 */
[----:B------:R-:W-:Y:S01]  /*31f0*/  UIADD3.64 UR32, UR44, 0x204, URZ ;  /* 0x000002042c207897 */ /* 0x000fe2000fffe03f */
[----:B------:R-:W-:Y:S01]  /*3200*/  STL.64 [R1+0x8], R26 ;  /* 0x0000081a01007387 */ /* 0x000fe20000100a00 */
[----:B------:R-:W-:-:S02]  /*3210*/  UIADD3.64 UR28, UR44, 0x9fe, URZ ;  /* 0x000009fe2c1c7897 */ /* 0x000fc4000fffe03f */
[----:B------:R-:W-:Y:S01]  /*3220*/  UIADD3.64 UR24, UR44, 0xa00, URZ ;  /* 0x00000a002c187897 */ /* 0x000fe2000fffe03f */
[----:B------:R-:W-:Y:S01]  /*3230*/  STL.64 [R1+0x10], R28 ;  /* 0x0000101c01007387 */ /* 0x000fe20000100a00 */
[----:B------:R-:W-:Y:S02]  /*3240*/  UIADD3.64 UR20, UR44, 0xa02, URZ ;  /* 0x00000a022c147897 */ /* 0x000fe4000fffe03f */
[----:B------:R-:W-:Y:S01]  /*3250*/  UIADD3.64 UR16, UR44, 0xa04, URZ ;  /* 0x00000a042c107897 */ /* 0x000fe2000fffe03f */
[----:B------:R-:W-:Y:S01]  /*3260*/  STL.64 [R1+0x18], R30 ;  /* 0x0000181e01007387 */ /* 0x000fe20000100a00 */
[----:B------:R-:W-:-:S03]  /*3270*/  UIADD3.64 UR40, UR44, 0x3fe, URZ ;  /* 0x000003fe2c287897 */ /* 0x000fc6000fffe03f */
        /* <DEDUP_REMOVED lines=27> */
[----:B------:R2:W-:Y:S01]  /*3430*/  STL.64 [R1+0xf8], R86 ;  /* 0x0000f85601007387 */ /* 0x0005e20000100a00 */
[----:B------:R-:W-:-:S02]  /*3440*/  WARPGROUP.DEPBAR.LE gsb0, 0x0 ;  /* 0x00008000000079c5 */ /* 0x000fc40000010000 */
[----:B------:R-:W-:Y:S01]  /*3450*/  WARPGROUP.ARRIVE ;  /* 0x00000000000079c5 */ /* 0x000fe20000000000 */
[----:B--2---:R-:W2:Y:S04]  /*3460*/  LDL.LU.64 R86, [R1+0x1f8] ;  /* 0x0001f80001567983 */ /* 0x004ea80000300a00 */
[----:B------:R-:W2:Y:S01]  /*3470*/  LDL.LU.64 R84, [R1+0x1f0] ;  /* 0x0001f00001547983 */ /* 0x000ea20000300a00 */
[----:B------:R-:W-:Y:S03]  /*3480*/  HGMMA.64x128x16.F32 R152, gdesc[UR48], R152, gsb0 ;  /* 0x01e00000309879f0 */ /* 0x000fe60008000898 */
[----:B------:R-:W2:Y:S01]  /*3490*/  LDL.LU.64 R82, [R1+0x1e8] ;  /* 0x0001e80001527983 */ /* 0x000ea20000300a00 */
[----:B------:R-:W-:Y:S01]  /*34a0*/  UIADD3.64 UR48, UR44, 0x400, URZ ;  /* 0x000004002c307897 */ /* 0x000fe2000fffe03f */
[----:B------:R-:W-:Y:S01]  /*34b0*/  UMOV UR50, UR46 ;  /* 0x0000002e00327c82 */ /* 0x000fe20008000000 */
[----:B------:R-:W-:Y:S01]  /*34c0*/  UMOV UR51, UR47 ;  /* 0x0000002f00337c82 */ /* 0x000fe20008000000 */
        /* <DEDUP_REMOVED lines=29> */
[----:B------:R-:W-:-:S02]  /*36a0*/  UIADD3 UR56, UR56, 0x80, URZ ;  /* 0x0000008038387890 */ /* 0x000fc4000fffe03f */
[----:B------:R-:W-:-:S04]  /*36b0*/  UIADD3 UR57, UR57, 0x1, URZ ;  /* 0x0000000139397890 */ /* 0x000fc8000fffe03f */
[----:B-1----:R-:W-:Y:S01]  /*36c0*/  ISETP.LE.AND P0, PT, R0, UR56, PT ;  /* 0x0000003800007c0c */ /* 0x002fe2000bf03270 */
[----:B------:R-:W-:-:S04]  /*36d0*/  UISETP.NE.U32.AND UP0, UPT, UR57, 0x2, UPT ;  /* 0x000000023900788c */ /* 0x000fc8000bf05070 */
[----:B------:R-:W-:Y:S01]  /*36e0*/  USEL UR8, URZ, 0x1, UP0 ;  /* 0x000000013f087887 */ /* 0x000fe20008000000 */
[----:B------:R-:W-:Y:S02]  /*36f0*/  WARPGROUP.DEPBAR.LE gsb0, 0x0 ;  /* 0x00008000000079c5 */ /* 0x000fe40000010000 */
[----:B------:R-:W-:Y:S01]  /*3700*/  WARPGROUP.ARRIVE ;  /* 0x00000000000079c5 */ /* 0x000fe20000000000 */
[----:B------:R-:W-:Y:S02]  /*3710*/  USEL UR57, UR57, URZ, UP0 ;  /* 0x0000003f39397287 */ /* 0x000fe40008000000 */
[----:B------:R-:W-:-:S03]  /*3720*/  ULOP3.LUT UR59, UR59, UR8, URZ, 0x3c, !UPT ;  /* 0x000000083b3b7292 */ /* 0x000fc6000f8e3c3f */
[----:B------:R-:W-:Y:S01]  /*3730*/  HGMMA.64x128x16.F32 R152, gdesc[UR36], R152, gsb0 ;  /* 0x01e00000249879f0 */ /* 0x000fe20008000898 */
[----:B------:R-:W-:Y:S02]  /*3740*/  UIADD3.64 UR36, UR44, 0x402, URZ ;  /* 0x000004022c247897 */ /* 0x000fe4000fffe03f */
[----:B------:R-:W-:Y:S02]  /*3750*/  WARPGROUP.DEPBAR.LE gsb0, 0x0 ;  /* 0x00008000000079c5 */ /* 0x000fe40000010000 */
[----:B------:R-:W-:-:S07]  /*3760*/  WARPGROUP.ARRIVE ;  /* 0x00000000000079c5 */ /* 0x000fce0000000000 */
        /* <DEDUP_REMOVED lines=50> */
[----:B--2---:R-:W-:-:S07]  /*3a90*/  WARPGROUP.ARRIVE ;  /* 0x00000000000079c5 */ /* 0x004fce0000000000 */
[----:B------:R-:W-:Y:S01]  /*3aa0*/  HGMMA.64x128x16.F32 R24, gdesc[UR40], R24, gsb0 ;  /* 0x01e00000281879f0 */ /* 0x000fe20008000818 */
[----:B------:R-:W-:Y:S01]  /*3ab0*/  UIADD3.64 UR40, UR44, 0x600, URZ ;  /* 0x000006002c287897 */ /* 0x000fe2000fffe03f */
[----:B------:R-:W-:Y:S01]  /*3ac0*/  UMOV UR42, UR46 ;  /* 0x0000002e002a7c82 */ /* 0x000fe20008000000 */
[----:B------:R-:W-:Y:S01]  /*3ad0*/  UMOV UR43, UR47 ;  /* 0x0000002f002b7c82 */ /* 0x000fe20008000000 */
[----:B------:R-:W-:Y:S02]  /*3ae0*/  WARPGROUP.DEPBAR.LE gsb0, 0x0 ;  /* 0x00008000000079c5 */ /* 0x000fe40000010000 */
[----:B------:R-:W-:-:S06]  /*3af0*/  WARPGROUP.ARRIVE ;  /* 0x00000000000079c5 */ /* 0x000fcc0000000000 */
        /* <DEDUP_REMOVED lines=20> */
[----:B------:R-:W-:Y:S05]  /*3c40*/  @!P0 BRA `(.L_x_49) ;  /* 0xffffffe800f08947 */ /* 0x000fea000383ffff */
.L_x_47:
[----:B------:R5:W-:Y:S04]  /*3c50*/  STL [R1+0x10c], R84 ;  /* 0x00010c5401007387 */ /* 0x000be80000100800 */
[----:B------:R-:W3:Y:S01]  /*3c60*/  LDL.LU R8, [R1] ;  /* 0x0000000001087983 */ /* 0x000ee20000300800 */
[----:B--2---:R-:W-:Y:S06]  /*3c70*/  BAR.SYNC.DEFER_BLOCKING 0x0 ;  /* 0x0000000000007b1d */ /* 0x004fec0000010000 */
[----:B-----5:R-:W3:Y:S04]  /*3c80*/  LDL.LU R84, [R1+0x4] ;  /* 0x0000040001547983 */ /* 0x020ee80000300800 */
[----:B------:R2:W-:Y:S04]  /*3c90*/  STL [R1+0x108], R85 ;  /* 0x0001085501007387 */ /* 0x0005e80000100800 */
[----:B--2---:R-:W2:Y:S01]  /*3ca0*/  LDL.LU R85, [R1+0xc] ;  /* 0x00000c0001557983 */ /* 0x004ea20000300800 */
[----:B------:R-:W-:Y:S01]  /*3cb0*/  F2FP.F16.F32.PACK_AB R152, R153, R152 ;  /* 0x000000989998723e */ /* 0x000fe200000000ff */
[----:B------:R-:W5:Y:S02]  /*3cc0*/  @!P2 SYNCS.CCTL.IV [UR60+0x30000] ;  /* 0x03000000ff00a9b1 */ /* 0x000f64000800003c */
[----:B------:R-:W2:Y:S04]  /*3cd0*/  LDL.LU R9, [R1+0x8] ;  /* 0x0000080001097983 */ /* 0x000ea80000300800 */
[----:B------:R4:W-:Y:S01]  /*3ce0*/  STL [R1+0x104], R86 ;  /* 0x0001045601007387 */ /* 0x0009e20000100800 */
[----:B------:R-:W-:Y:S01]  /*3cf0*/  F2FP.F16.F32.PACK_AB R153, R155, R154 ;  /* 0x0000009a9b99723e */ /* 0x000fe200000000ff */
[----:B-----5:R-:W-:Y:S06]  /*3d00*/  BAR.SYNC.DEFER_BLOCKING 0x0 ;  /* 0x0000000000007b1d */ /* 0x020fec0000010000 */
[----:B----4-:R-:W4:Y:S04]  /*3d10*/  LDL.LU R86, [R1+0x14] ;  /* 0x0000140001567983 */ /* 0x010f280000300800 */
[----:B------:R-:W4:Y:S04]  /*3d20*/  LDL.LU R10, [R1+0x10] ;  /* 0x00001000010a7983 */ /* 0x000f280000300800 */
[----:B------:R5:W-:Y:S01]  /*3d30*/  STL [R1+0x100], R87 ;  /* 0x0001005701007387 */ /* 0x000be20000100800 */
[----:B------:R-:W-:-:S02]  /*3d40*/  F2FP.F16.F32.PACK_AB R154, R157, R156 ;  /* 0x0000009c9d9a723e */ /* 0x000fc400000000ff */
[----:B---3--:R-:W-:Y:S01]  /*3d50*/  F2FP.F16.F32.PACK_AB R8, R84, R8 ;  /* 0x000000085408723e */ /* 0x008fe200000000ff */
[----:B-----5:R-:W3:Y:S01]  /*3d60*/  LDL.LU R87, [R1+0x1c] ;  /* 0x00001c0001577983 */ /* 0x020ee20000300800 */
[----:B--2---:R-:W-:-:S03]  /*3d70*/  F2FP.F16.F32.PACK_AB R9, R85, R9 ;  /* 0x000000095509723e */ /* 0x004fc600000000ff */
[----:B------:R-:W3:Y:S01]  /*3d80*/  LDL.LU R11, [R1+0x18] ;  /* 0x00001800010b7983 */ /* 0x000ee20000300800 */
[----:B------:R-:W-:Y:S02]  /*3d90*/  ELECT P0, URZ, PT ;  /* 0x00000000003f782f */ /* 0x000fe40003800000 */
[----:B------:R-:W-:Y:S01]  /*3da0*/  F2FP.F16.F32.PACK_AB R184, R185, R184 ;  /* 0x000000b8b9b8723e */ /* 0x000fe200000000ff */
[----:B------:R-:W2:Y:S01]  /*3db0*/  @!P2 SYNCS.CCTL.IV [UR60+0x30008] ;  /* 0x03000800ff00a9b1 */ /* 0x000ea2000800003c */
[----:B------:R-:W5:Y:S04]  /*3dc0*/  LDL.LU R3, [R1+0x24] ;  /* 0x0000240001037983 */ /* 0x000f680000300800 */
[----:B-1----:R-:W5:Y:S04]  /*3dd0*/  LDL.LU R4, [R1+0x20] ;  /* 0x0000200001047983 */ /* 0x002f680000300800 */
[----:B------:R-:W2:Y:S04]  /*3de0*/  LDL.LU R2, [R1+0x2c] ;  /* 0x00002c0001027983 */ /* 0x000ea80000300800 */
        /* <DEDUP_REMOVED lines=52> */
[----:B------:R-:W2:Y:S01]  /*4130*/  LDL.LU R0, [R1+0xf8] ;  /* 0x0000f80001007983 */ /* 0x000ea20000300800 */
[----:B----4-:R-:W-:-:S03]  /*4140*/  F2FP.F16.F32.PACK_AB R10, R86, R10 ;  /* 0x0000000a560a723e */ /* 0x010fc600000000ff */
[----:B------:R-:W4:Y:S04]  /*4150*/  LDL.LU R84, [R1+0x10c] ;  /* 0x00010c0001547983 */ /* 0x000f280000300800 */
[----:B------:R-:W4:Y:S04]  /*4160*/  LDL.LU R85, [R1+0x108] ;  /* 0x0001080001557983 */ /* 0x000f280000300800 */
[----:B------:R-:W4:Y:S01]  /*4170*/  LDL.LU R86, [R1+0x104] ;  /* 0x0001040001567983 */ /* 0x000f220000300800 */
[----:B---3--:R-:W-:-:S03]  /*4180*/  F2FP.F16.F32.PACK_AB R11, R87, R11 ;  /* 0x0000000b570b723e */ /* 0x008fc600000000ff */
[----:B------:R-:W3:Y:S01]  /*4190*/  LDL.LU R87, [R1+0x100] ;  /* 0x0001000001577983 */ /* 0x000ee20000300800 */
[----:B------:R-:W-:Y:S01]  /*41a0*/  F2FP.F16.F32.PACK_AB R155, R159, R158 ;  /* 0x0000009e9f9b723e */ /* 0x000fe200000000ff */
[----:B------:R-:W-:Y:S01]  /*41b0*/  ULOP3.LUT UR12, UR58, 0x1, URZ, 0xc0, !UPT ;  /* 0x000000013a0c7892 */ /* 0x000fe2000f8ec03f */
[----:B------:R-:W-:Y:S01]  /*41c0*/  F2FP.F16.F32.PACK_AB R185, R187, R186 ;  /* 0x000000babbb9723e */ /* 0x000fe200000000ff */
[----:B------:R-:W-:Y:S01]  /*41d0*/  UMOV UR14, UR15 ;  /* 0x0000000f000e7c82 */ /* 0x000fe20008000000 */
[----:B------:R-:W-:Y:S01]  /*41e0*/  F2FP.F16.F32.PACK_AB R88, R89, R88 ;  /* 0x000000585958723e */ /* 0x000fe200000000ff */
[----:B------:R-:W-:Y:S01]  /*41f0*/  ULEA UR13, UR12, UR11, 0x6 ;  /* 0x0000000b0c0d7291 */ /* 0x000fe2000f8e303f */
[----:B-----5:R-:W-:Y:S01]  /*4200*/  F2FP.F16.F32.PACK_AB R4, R3, R4 ;  /* 0x000000040304723e */ /* 0x020fe200000000ff */
[----:B------:R-:W-:Y:S01]  /*4210*/  ULEA UR12, UR12, UR60, 0xf ;  /* 0x0000003c0c0c7291 */ /* 0x000fe2000f8e783f */
[----:B------:R-:W1:Y:S01]  /*4220*/  S2R R3, SR_TID.X ;  /* 0x0000000000037919 */ /* 0x000e620000002100 */
[----:B------:R-:W-:-:S02]  /*4230*/  F2FP.F16.F32.PACK_AB R186, R189, R188 ;  /* 0x000000bcbdba723e */ /* 0x000fc400000000ff */
[----:B------:R-:W-:Y:S02]  /*4240*/  F2FP.F16.F32.PACK_AB R187, R191, R190 ;  /* 0x000000bebfbb723e */ /* 0x000fe400000000ff */
[----:B--2---:R-:W-:Y:S02]  /*4250*/  F2FP.F16.F32.PACK_AB R5, R2, R5 ;  /* 0x000000050205723e */ /* 0x004fe400000000ff */
[----:B------:R-:W-:Y:S02]  /*4260*/  F2FP.F16.F32.PACK_AB R89, R91, R90 ;  /* 0x0000005a5b59723e */ /* 0x000fe400000000ff */
[----:B------:R-:W-:Y:S02]  /*4270*/  F2FP.F16.F32.PACK_AB R120, R121, R120 ;  /* 0x000000787978723e */ /* 0x000fe400000000ff */
[----:B------:R-:W-:Y:S02]  /*4280*/  F2FP.F16.F32.PACK_AB R90, R93, R92 ;  /* 0x0000005c5d5a723e */ /* 0x000fe400000000ff */
[----:B------:R-:W-:-:S02]  /*4290*/  F2FP.F16.F32.PACK_AB R91, R95, R94 ;  /* 0x0000005e5f5b723e */ /* 0x000fc400000000ff */
[----:B------:R-:W-:Y:S02]  /*42a0*/  F2FP.F16.F32.PACK_AB R121, R123, R122 ;  /* 0x0000007a7b79723e */ /* 0x000fe400000000ff */
[----:B------:R-:W-:Y:S02]  /*42b0*/  F2FP.F16.F32.PACK_AB R24, R25, R24 ;  /* 0x000000181918723e */ /* 0x000fe400000000ff */
[----:B------:R-:W-:Y:S02]  /*42c0*/  F2FP.F16.F32.PACK_AB R122, R125, R124 ;  /* 0x0000007c7d7a723e */ /* 0x000fe400000000ff */
[----:B------:R-:W-:Y:S02]  /*42d0*/  F2FP.F16.F32.PACK_AB R123, R127, R126 ;  /* 0x0000007e7f7b723e */ /* 0x000fe400000000ff */
[----:B------:R-:W-:Y:S02]  /*42e0*/  F2FP.F16.F32.PACK_AB R25, R27, R26 ;  /* 0x0000001a1b19723e */ /* 0x000fe400000000ff */
[----:B------:R-:W-:-:S02]  /*42f0*/  F2FP.F16.F32.PACK_AB R56, R57, R56 ;  /* 0x000000383938723e */ /* 0x000fc400000000ff */
[----:B------:R-:W-:Y:S02]  /*4300*/  F2FP.F16.F32.PACK_AB R26, R29, R28 ;  /* 0x0000001c1d1a723e */ /* 0x000fe400000000ff */
[----:B------:R-:W-:Y:S02]  /*4310*/  F2FP.F16.F32.PACK_AB R27, R31, R30 ;  /* 0x0000001e1f1b723e */ /* 0x000fe400000000ff */
[----:B------:R-:W-:Y:S01]  /*4320*/  F2FP.F16.F32.PACK_AB R57, R59, R58 ;  /* 0x0000003a3b39723e */ /* 0x000fe200000000ff */
[C---:B-1----:R-:W-:Y:S01]  /*4330*/  IMAD.SHL.U32 R157, R3.reuse, 0x10, RZ ;  /* 0x00000010039d7824 */ /* 0x042fe200078e00ff */
[----:B------:R-:W-:Y:S02]  /*4340*/  LOP3.LUT R2, R3, 0x7f, RZ, 0xc0, !PT ;  /* 0x0000007f03027812 */ /* 0x000fe400078ec0ff */
[----:B------:R-:W-:Y:S02]  /*4350*/  F2FP.F16.F32.PACK_AB R58, R61, R60 ;  /* 0x0000003c3d3a723e */ /* 0x000fe400000000ff */
[----:B------:R-:W-:-:S02]  /*4360*/  ISETP.LT.U32.AND P0, PT, R2, 0x40, P0 ;  /* 0x000000400200780c */ /* 0x000fc40000701070 */
[----:B------:R-:W-:Y:S02]  /*4370*/  F2FP.F16.F32.PACK_AB R59, R63, R62 ;  /* 0x0000003e3f3b723e */ /* 0x000fe400000000ff */
[----:B------:R-:W-:Y:S02]  /*4380*/  F2FP.F16.F32.PACK_AB R6, R252, R6 ;  /* 0x00000006fc06723e */ /* 0x000fe400000000ff */
[----:B------:R-:W-:Y:S02]  /*4390*/  F2FP.F16.F32.PACK_AB R7, R251, R7 ;  /* 0x00000007fb07723e */ /* 0x000fe400000000ff */
[----:B------:R-:W-:Y:S02]  /*43a0*/  F2FP.F16.F32.PACK_AB R160, R161, R160 ;  /* 0x000000a0a1a0723e */ /* 0x000fe400000000ff */
[----:B------:R-:W-:Y:S02]  /*43b0*/  F2FP.F16.F32.PACK_AB R161, R163, R162 ;  /* 0x000000a2a3a1723e */ /* 0x000fe400000000ff */
[----:B------:R-:W-:Y:S01]  /*43c0*/  F2FP.F16.F32.PACK_AB R192, R193, R192 ;  /* 0x000000c0c1c0723e */ /* 0x000fe200000000ff */
[----:B------:R-:W-:Y:S01]  /*43d0*/  VOTEU.ANY UP0, P0 ;  /* 0x00000000003f7886 */ /* 0x000fe20000000100 */
[----:B------:R-:W-:Y:S01]  /*43e0*/  F2FP.F16.F32.PACK_AB R162, R165, R164 ;  /* 0x000000a4a5a2723e */ /* 0x000fe200000000ff */
[----:B------:R-:W-:Y:S01]  /*43f0*/  VOTEU.ANY UP1, P0 ;  /* 0x00000000003f7886 */ /* 0x000fe20000020100 */
[----:B------:R-:W-:-:S02]  /*4400*/  F2FP.F16.F32.PACK_AB R163, R167, R166 ;  /* 0x000000a6a7a3723e */ /* 0x000fc400000000ff */
[----:B------:R-:W-:Y:S01]  /*4410*/  F2FP.F16.F32.PACK_AB R193, R195, R194 ;  /* 0x000000c2c3c1723e */ /* 0x000fe200000000ff */
[----:B------:R-:W-:Y:S01]  /*4420*/  @UP0 UMOV UR8, UR52 ;  /* 0x0000003400080c82 */ /* 0x000fe20008000000 */
[----:B------:R-:W-:Y:S01]  /*4430*/  F2FP.F16.F32.PACK_AB R96, R97, R96 ;  /* 0x000000606160723e */ /* 0x000fe200000000ff */
[----:B------:R-:W-:Y:S01]  /*4440*/  @UP0 UMOV UR9, UR53 ;  /* 0x0000003500090c82 */ /* 0x000fe20008000000 */
        /* <DEDUP_REMOVED lines=77> */
[----:B------:R-:W-:Y:S01]  /*4920*/  F2FP.F16.F32.PACK_AB R227, R227, R0 ;  /* 0x00000000e3e3723e */ /* 0x000fe200000000ff */
[----:B------:R-:W-:Y:S01]  /*4930*/  IMAD.SHL.U32 R0, R3, 0x80, RZ ;  /* 0x0000008003007824 */ /* 0x000fe200078e00ff */
[----:B------:R-:W-:Y:S02]  /*4940*/  F2FP.F16.F32.PACK_AB R145, R147, R146 ;  /* 0x000000929391723e */ /* 0x000fe400000000ff */
[----:B------:R-:W-:Y:S02]  /*4950*/  F2FP.F16.F32.PACK_AB R48, R49, R48 ;  /* 0x000000303130723e */ /* 0x000fe400000000ff */
[----:B------:R-:W-:Y:S02]  /*4960*/  LOP3.LUT R0, R0, 0x780, RZ, 0xc0, !PT ;  /* 0x0000078000007812 */ /* 0x000fe400078ec0ff */
[----:B------:R-:W-:-:S02]  /*4970*/  F2FP.F16.F32.PACK_AB R146, R149, R148 ;  /* 0x000000949592723e */ /* 0x000fc400000000ff */
[----:B------:R-:W-:Y:S02]  /*4980*/  LOP3.LUT R0, R0, 0x70, R157, 0xf8, !PT ;  /* 0x0000007000007812 */ /* 0x000fe400078ef89d */
[----:B------:R-:W-:Y:S02]  /*4990*/  F2FP.F16.F32.PACK_AB R147, R151, R150 ;  /* 0x000000969793723e */ /* 0x000fe400000000ff */
[----:B------:R-:W-:Y:S01]  /*49a0*/  LOP3.LUT R0, R0, 0x10, R3, 0x78, !PT ;  /* 0x0000001000007812 */ /* 0x000fe200078e7803 */
[----:B------:R-:W-:Y:S01]  /*49b0*/  IMAD.SHL.U32 R3, R3, 0x40, RZ ;  /* 0x0000004003037824 */ /* 0x000fe200078e00ff */
[----:B------:R-:W-:Y:S02]  /*49c0*/  F2FP.F16.F32.PACK_AB R49, R51, R50 ;  /* 0x000000323331723e */ /* 0x000fe400000000ff */
[----:B------:R-:W-:Y:S02]  /*49d0*/  F2FP.F16.F32.PACK_AB R80, R81, R80 ;  /* 0x000000505150723e */ /* 0x000fe400000000ff */
[----:B------:R-:W-:-:S02]  /*49e0*/  LOP3.LUT R0, R0, 0x1800, R3, 0xf8, !PT ;  /* 0x0000180000007812 */ /* 0x000fc400078ef803 */
[----:B------:R-:W-:Y:S02]  /*49f0*/  F2FP.F16.F32.PACK_AB R50, R53, R52 ;  /* 0x000000343532723e */ /* 0x000fe400000000ff */
[C---:B------:R-:W-:Y:S01]  /*4a00*/  LOP3.LUT R3, R0.reuse, 0x20, RZ, 0x3c, !PT ;  /* 0x0000002000037812 */ /* 0x040fe200078e3cff */
[----:B------:R-:W-:Y:S01]  /*4a10*/  VIADD R2, R0, UR60 ;  /* 0x0000003c00027c36 */ /* 0x000fe20008000000 */
[----:B------:R-:W-:Y:S02]  /*4a20*/  F2FP.F16.F32.PACK_AB R51, R55, R54 ;  /* 0x000000363733723e */ /* 0x000fe400000000ff */
[----:B------:R-:W-:Y:S01]  /*4a30*/  F2FP.F16.F32.PACK_AB R81, R83, R82 ;  /* 0x000000525351723e */ /* 0x000fe200000000ff */
[----:B------:R-:W-:Y:S01]  /*4a40*/  VIADD R3, R3, UR60 ;  /* 0x0000003c03037c36 */ /* 0x000fe20008000000 */
[----:B------:R1:W-:Y:S01]  /*4a50*/  STSM.16.M88.4 [R2], R8 ;  /* 0x0000000802007844 */ /* 0x0003e20000000200 */
[----:B----4-:R-:W-:-:S03]  /*4a60*/  F2FP.F16.F32.PACK_AB R82, R85, R84 ;  /* 0x000000545552723e */ /* 0x010fc600000000ff */
[----:B------:R-:W-:Y:S04]  /*4a70*/  STSM.16.M88.4 [R2+0x8000], R20 ;  /* 0x0080001402007844 */ /* 0x000fe80000000200 */
[----:B------:R-:W-:Y:S04]  /*4a80*/  STSM.16.M88.4 [R2+0x2000], R152 ;  /* 0x0020009802007844 */ /* 0x000fe80000000200 */
[----:B------:R-:W-:Y:S04]  /*4a90*/  STSM.16.M88.4 [R2+0xa000], R184 ;  /* 0x00a000b802007844 */ /* 0x000fe80000000200 */
[----:B------:R-:W-:Y:S01]  /*4aa0*/  STSM.16.M88.4 [R2+0x4000], R88 ;  /* 0x0040005802007844 */ /* 0x000fe20000000200 */
[----:B-1----:R-:W-:-:S02]  /*4ab0*/  LOP3.LUT R8, R0, 0x40, RZ, 0x3c, !PT ;  /* 0x0000004000087812 */ /* 0x002fc400078e3cff */
[----:B------:R-:W-:Y:S01]  /*4ac0*/  LOP3.LUT R0, R0, 0x60, RZ, 0x3c, !PT ;  /* 0x0000006000007812 */ /* 0x000fe200078e3cff */
[----:B------:R-:W-:Y:S02]  /*4ad0*/  STSM.16.M88.4 [R2+0xc000], R120 ;  /* 0x00c0007802007844 */ /* 0x000fe40000000200 */
[----:B------:R-:W-:Y:S02]  /*4ae0*/  VIADD R8, R8, UR60 ;  /* 0x0000003c08087c36 */ /* 0x000fe40008000000 */
[----:B------:R-:W-:Y:S01]  /*4af0*/  STSM.16.M88.4 [R2+0x6000], R24 ;  /* 0x0060001802007844 */ /* 0x000fe20000000200 */
[----:B------:R-:W-:-:S03]  /*4b00*/  VIADD R0, R0, UR60 ;  /* 0x0000003c00007c36 */ /* 0x000fc60008000000 */
[----:B------:R-:W-:Y:S04]  /*4b10*/  STSM.16.M88.4 [R2+0xe000], R56 ;  /* 0x00e0003802007844 */ /* 0x000fe80000000200 */
[----:B------:R-:W-:Y:S04]  /*4b20*/  STSM.16.M88.4 [R3], R4 ;  /* 0x0000000403007844 */ /* 0x000fe80000000200 */
[----:B------:R-:W-:Y:S04]  /*4b30*/  STSM.16.M88.4 [R3+0x8000], R216 ;  /* 0x008000d803007844 */ /* 0x000fe80000000200 */
[----:B------:R-:W-:Y:S04]  /*4b40*/  STSM.16.M88.4 [R3+0x2000], R160 ;  /* 0x002000a003007844 */ /* 0x000fe80000000200 */
[----:B------:R-:W-:Y:S04]  /*4b50*/  STSM.16.M88.4 [R3+0xa000], R192 ;  /* 0x00a000c003007844 */ /* 0x000fe80000000200 */
[----:B------:R-:W-:Y:S01]  /*4b60*/  STSM.16.M88.4 [R3+0x4000], R96 ;  /* 0x0040006003007844 */ /* 0x000fe20000000200 */
[----:B---3--:R-:W-:-:S03]  /*4b70*/  F2FP.F16.F32.PACK_AB R83, R87, R86 ;  /* 0x000000565753723e */ /* 0x008fc600000000ff */
[----:B------:R-:W-:Y:S04]  /*4b80*/  STSM.16.M88.4 [R3+0xc000], R128 ;  /* 0x00c0008003007844 */ /* 0x000fe80000000200 */
[----:B------:R-:W-:Y:S04]  /*4b90*/  STSM.16.M88.4 [R3+0x6000], R32 ;  /* 0x0060002003007844 */ /* 0x000fe80000000200 */
[----:B------:R-:W-:Y:S04]  /*4ba0*/  STSM.16.M88.4 [R3+0xe000], R64 ;  /* 0x00e0004003007844 */ /* 0x000fe80000000200 */
[----:B------:R-:W-:Y:S04]  /*4bb0*/  STSM.16.M88.4 [R8], R12 ;  /* 0x0000000c08007844 */ /* 0x000fe80000000200 */
[----:B------:R-:W-:Y:S04]  /*4bc0*/  STSM.16.M88.4 [R8+0x8000], R220 ;  /* 0x008000dc08007844 */ /* 0x000fe80000000200 */
[----:B------:R-:W-:Y:S04]  /*4bd0*/  STSM.16.M88.4 [R8+0x2000], R168 ;  /* 0x002000a808007844 */ /* 0x000fe80000000200 */
[----:B------:R-:W-:Y:S04]  /*4be0*/  STSM.16.M88.4 [R8+0xa000], R200 ;  /* 0x00a000c808007844 */ /* 0x000fe80000000200 */
[----:B------:R-:W-:Y:S04]  /*4bf0*/  STSM.16.M88.4 [R8+0x4000], R104 ;  /* 0x0040006808007844 */ /* 0x000fe80000000200 */
        /* <DEDUP_REMOVED lines=10> */
[----:B------:R-:W-:Y:S01]  /*4ca0*/  STSM.16.M88.4 [R0+0xe000], R80 ;  /* 0x00e0005000007844 */ /* 0x000fe20000000200 */
[----:B------:R1:W-:Y:S06]  /*4cb0*/  MEMBAR.ALL.CTA ;  /* 0x0000000000007992 */ /* 0x0003ec0000008000 */
[----:B-1----:R-:W1:Y:S02]  /*4cc0*/  FENCE.VIEW.ASYNC.S ;  /* 0x00000000000073c6 */ /* 0x002e640000000000 */
[----:B-1----:R-:W-:Y:S06]  /*4cd0*/  BAR.SYNC.DEFER_BLOCKING 0x0 ;  /* 0x0000000000007b1d */ /* 0x002fec0000010000 */
[----:B------:R1:W-:Y:S01]  /*4ce0*/  @UP1 UTMASTG.2D [UR12], [UR8] ;  /* 0x0000000c080013b5 */ /* 0x0003e20008008000 */
[----:B------:R0:W-:Y:S01]  /*4cf0*/  UTMACMDFLUSH ;  /* 0x00000000000079b7 */ /* 0x0001e20000000000 */
[----:B------:R-:W-:-:S04]  /*4d00*/  DEPBAR.LE SB0, 0x0 ;  /* 0x000080000000791a */ /* 0x000fc80000000000 */
[----:B------:R-:W-:Y:S06]  /*4d10*/  BAR.SYNC.DEFER_BLOCKING 0x0 ;  /* 0x0000000000007b1d */ /* 0x000fec0000010000 */
[----:B-1----:R-:W-:Y:S05]  /*4d20*/  EXIT ;  /* 0x000000000000794d */ /* 0x002fea0003800000 */
.L_x_48:
[----:B------:R-:W1:Y:S02]  /*4d30*/  SYNCS.PHASECHK.TRANS64.TRYWAIT P0, [UR22+0x30000], R0 ;  /* 0x03000000ff0075a7 */ /* 0x000e640008000156 */
[----:B-1----:R-:W-:Y:S05]  /*4d40*/  @!P0 BRA `(.L_x_48) ;  /* 0xfffffffc00f88947 */ /* 0x002fea000383ffff */
[----:B------:R-:W-:Y:S05]  /*4d50*/  BRA `(.L_x_50) ;  /* 0xffffffdc00407947 */ /* 0x000fea000383ffff */
.L_x_51:
[----:B------:R-:W-:-:S00]  /*4d60*/  BRA `(.L_x_51) ;  /* 0xfffffffc00fc7947 */ /* 0x000fc0000383ffff */
[----:B------:R-:W-:-:S00]  /*4d70*/  NOP ;  /* 0x0000000000007918 */ /* 0x000fc00000000000 */
        /* <DEDUP_REMOVED lines=8> */
.L_x_52:


//--------------------- .nv.shared.gluon_wgmma    --------------------------
	.section	.nv.shared.gluon_wgmma,"aw",@nobits
	.sectionflags	@""
	.align	16
	.zero		1024


//--------------------- .nv.shared.reserved.0     --------------------------
	.section	.nv.shared.reserved.0,"aw",@nobits
	.weak		__nv_reservedSMEM_offset_0_alias
	.size		__nv_reservedSMEM_offset_0_alias, 0, 0
	.other		__nv_reservedSMEM_offset_0_alias,@"STO_CUDA_RESERVED_SHARED STV_DEFAULT"
__nv_reservedSMEM_offset_0_alias:
	.zero		0


//--------------------- .nv.constant0.gluon_wgmma --------------------------
	.section	.nv.constant0.gluon_wgmma,"a",@progbits
	.sectionflags	@""
	.align	4
.nv.constant0.gluon_wgmma:
	.zero		608


//--------------------- SYMBOLS --------------------------

	.type		.nv.reservedSmem.offset0,@object
	.size		.nv.reservedSmem.offset0,0x4
